	.target	sm_100a

	.elftype	@"ET_EXEC"


//--------------------- .note.nv.tkinfo           --------------------------
	.section	.note.nv.tkinfo,"",@"SHT_NOTE"
	.sectionflags	@"SHF_NOTE_NV_TKINFO"
	.tkinfo
        /*0018*/ 	.word	0x00000002
        /*0030*/ 	.string	""
        /*0030*/ 	.string	"ptxas"
        /*0030*/ 	.string	"Cuda compilation tools, release 13.0, V13.0.88"
        /*0030*/ 	.string	"Build cuda_13.0.r13.0/compiler.36424714_0"
        /*0030*/ 	.string	"-arch sm_100a -m 64 "



//--------------------- .note.nv.cuinfo           --------------------------
	.section	.note.nv.cuinfo,"",@"SHT_NOTE"
	.sectionflags	@"SHF_NOTE_NV_CUINFO"
        /*0018*/ 	.short	0x0002
        /*001a*/ 	.short	0x0064
        /*001c*/ 	.short	0x0082
	.zero		2


//--------------------- .nv.info                  --------------------------
	.section	.nv.info,"",@"SHT_CUDA_INFO"
	.align	4


	//----- nvinfo : EIATTR_REGCOUNT
	.align		4
        /*0000*/ 	.byte	0x04, 0x2f
        /*0002*/ 	.short	(.L_12 - .L_11)
	.align		4
.L_11:
        /*0004*/ 	.word	index@(_ZN7cutlass13device_kernelIN5flash11enable_sm90INS1_16FlashAttnFwdSm90INS1_25CollectiveMainloopFwdSm90ILi2EN4cute5tupleIJNS5_1CILi1EEES8_S8_EEENS6_IJNS7_ILi128EEENS7_ILi96EEENS7_ILi64EEEEEELi256ENS_10bfloat16_tEfNS_4arch4Sm90ELb1ELb0ELb1ELb1ELb0ELb1ELb1ELb1ELb0ELb1ELb0ELb0EEENS1_21CollectiveEpilogueFwdINS6_IJSA_NS7_ILi256EEESB_EEES9_SE_SG_Li256ELb1ELb1ELb0ELb0EEENS1_36VarlenDynamicPersistentTileSchedulerILi128ELi96ELi256ELi128ELb0ELb1ELb1ELb1ELb1ELb1EEEEEEEEEvNT_6ParamsE)
        /*0008*/ 	.word	0x00000004


	//----- nvinfo : EIATTR_FRAME_SIZE
	.align		4
.L_12:
        /*000c*/ 	.byte	0x04, 0x11
        /*000e*/ 	.short	(.L_14 - .L_13)
	.align		4
.L_13:
        /*0010*/ 	.word	index@(_ZN7cutlass13device_kernelIN5flash11enable_sm90INS1_16FlashAttnFwdSm90INS1_25CollectiveMainloopFwdSm90ILi2EN4cute5tupleIJNS5_1CILi1EEES8_S8_EEENS6_IJNS7_ILi128EEENS7_ILi96EEENS7_ILi64EEEEEELi256ENS_10bfloat16_tEfNS_4arch4Sm90ELb1ELb0ELb1ELb1ELb0ELb1ELb1ELb1ELb0ELb1ELb0ELb0EEENS1_21CollectiveEpilogueFwdINS6_IJSA_NS7_ILi256EEESB_EEES9_SE_SG_Li256ELb1ELb1ELb0ELb0EEENS1_36VarlenDynamicPersistentTileSchedulerILi128ELi96ELi256ELi128ELb0ELb1ELb1ELb1ELb1ELb1EEEEEEEEEvNT_6ParamsE)
        /*0014*/ 	.word	0x00000000


	//----- nvinfo : EIATTR_REGCOUNT
	.align		4
.L_14:
        /*0018*/ 	.byte	0x04, 0x2f
        /*001a*/ 	.short	(.L_16 - .L_15)
	.align		4
.L_15:
        /*001c*/ 	.word	index@(_ZN7cutlass13device_kernelIN5flash11enable_sm90INS1_16FlashAttnFwdSm90INS1_25CollectiveMainloopFwdSm90ILi2EN4cute5tupleIJNS5_1CILi1EEES8_S8_EEENS6_IJNS7_ILi128EEENS7_ILi96EEENS7_ILi64EEEEEELi256ENS_10bfloat16_tEfNS_4arch4Sm90ELb1ELb0ELb1ELb1ELb0ELb0ELb1ELb1ELb0ELb1ELb0ELb0EEENS1_21CollectiveEpilogueFwdINS6_IJSA_NS7_ILi256EEESB_EEES9_SE_SG_Li256ELb1ELb1ELb0ELb0EEENS1_36VarlenDynamicPersistentTileSchedulerILi128ELi96ELi256ELi128ELb0ELb1ELb1ELb1ELb1ELb1EEEEEEEEEvNT_6ParamsE)
        /*0020*/ 	.word	0x00000004


	//----- nvinfo : EIATTR_FRAME_SIZE
	.align		4
.L_16:
        /*0024*/ 	.byte	0x04, 0x11
        /*0026*/ 	.short	(.L_18 - .L_17)
	.align		4
.L_17:
        /*0028*/ 	.word	index@(_ZN7cutlass13device_kernelIN5flash11enable_sm90INS1_16FlashAttnFwdSm90INS1_25CollectiveMainloopFwdSm90ILi2EN4cute5tupleIJNS5_1CILi1EEES8_S8_EEENS6_IJNS7_ILi128EEENS7_ILi96EEENS7_ILi64EEEEEELi256ENS_10bfloat16_tEfNS_4arch4Sm90ELb1ELb0ELb1ELb1ELb0ELb0ELb1ELb1ELb0ELb1ELb0ELb0EEENS1_21CollectiveEpilogueFwdINS6_IJSA_NS7_ILi256EEESB_EEES9_SE_SG_Li256ELb1ELb1ELb0ELb0EEENS1_36VarlenDynamicPersistentTileSchedulerILi128ELi96ELi256ELi128ELb0ELb1ELb1ELb1ELb1ELb1EEEEEEEEEvNT_6ParamsE)
        /*002c*/ 	.word	0x00000000


	//----- nvinfo : EIATTR_REGCOUNT
	.align		4
.L_18:
        /*0030*/ 	.byte	0x04, 0x2f
        /*0032*/ 	.short	(.L_20 - .L_19)
	.align		4
.L_19:
        /*0034*/ 	.word	index@(_ZN7cutlass13device_kernelIN5flash11enable_sm90INS1_16FlashAttnFwdSm90INS1_25CollectiveMainloopFwdSm90ILi2EN4cute5tupleIJNS5_1CILi1EEES8_S8_EEENS6_IJNS7_ILi128EEENS7_ILi96EEENS7_ILi64EEEEEELi256ENS_10bfloat16_tEfNS_4arch4Sm90ELb1ELb0ELb1ELb1ELb0ELb1ELb0ELb1ELb0ELb1ELb0ELb0EEENS1_21CollectiveEpilogueFwdINS6_IJSA_NS7_ILi256EEESB_EEES9_SE_SG_Li256ELb1ELb1ELb0ELb0EEENS1_36VarlenDynamicPersistentTileSchedulerILi128ELi96ELi256ELi128ELb0ELb1ELb1ELb1ELb1ELb1EEEEEEEEEvNT_6ParamsE)
        /*0038*/ 	.word	0x00000004


	//----- nvinfo : EIATTR_FRAME_SIZE
	.align		4
.L_20:
        /*003c*/ 	.byte	0x04, 0x11
        /*003e*/ 	.short	(.L_22 - .L_21)
	.align		4
.L_21:
        /*0040*/ 	.word	index@(_ZN7cutlass13device_kernelIN5flash11enable_sm90INS1_16FlashAttnFwdSm90INS1_25CollectiveMainloopFwdSm90ILi2EN4cute5tupleIJNS5_1CILi1EEES8_S8_EEENS6_IJNS7_ILi128EEENS7_ILi96EEENS7_ILi64EEEEEELi256ENS_10bfloat16_tEfNS_4arch4Sm90ELb1ELb0ELb1ELb1ELb0ELb1ELb0ELb1ELb0ELb1ELb0ELb0EEENS1_21CollectiveEpilogueFwdINS6_IJSA_NS7_ILi256EEESB_EEES9_SE_SG_Li256ELb1ELb1ELb0ELb0EEENS1_36VarlenDynamicPersistentTileSchedulerILi128ELi96ELi256ELi128ELb0ELb1ELb1ELb1ELb1ELb1EEEEEEEEEvNT_6ParamsE)
        /*0044*/ 	.word	0x00000000


	//----- nvinfo : EIATTR_REGCOUNT
	.align		4
.L_22:
        /*0048*/ 	.byte	0x04, 0x2f
        /*004a*/ 	.short	(.L_24 - .L_23)
	.align		4
.L_23:
        /*004c*/ 	.word	index@(_ZN7cutlass13device_kernelIN5flash11enable_sm90INS1_16FlashAttnFwdSm90INS1_25CollectiveMainloopFwdSm90ILi2EN4cute5tupleIJNS5_1CILi1EEES8_S8_EEENS6_IJNS7_ILi128EEENS7_ILi96EEENS7_ILi64EEEEEELi256ENS_10bfloat16_tEfNS_4arch4Sm90ELb1ELb0ELb1ELb1ELb0ELb0ELb0ELb1ELb0ELb1ELb0ELb0EEENS1_21CollectiveEpilogueFwdINS6_IJSA_NS7_ILi256EEESB_EEES9_SE_SG_Li256ELb1ELb1ELb0ELb0EEENS1_36VarlenDynamicPersistentTileSchedulerILi128ELi96ELi256ELi128ELb0ELb1ELb1ELb1ELb1ELb1EEEEEEEEEvNT_6ParamsE)
        /*0050*/ 	.word	0x00000004


	//----- nvinfo : EIATTR_FRAME_SIZE
	.align		4
.L_24:
        /*0054*/ 	.byte	0x04, 0x11
        /*0056*/ 	.short	(.L_26 - .L_25)
	.align		4
.L_25:
        /*0058*/ 	.word	index@(_ZN7cutlass13device_kernelIN5flash11enable_sm90INS1_16FlashAttnFwdSm90INS1_25CollectiveMainloopFwdSm90ILi2EN4cute5tupleIJNS5_1CILi1EEES8_S8_EEENS6_IJNS7_ILi128EEENS7_ILi96EEENS7_ILi64EEEEEELi256ENS_10bfloat16_tEfNS_4arch4Sm90ELb1ELb0ELb1ELb1ELb0ELb0ELb0ELb1ELb0ELb1ELb0ELb0EEENS1_21CollectiveEpilogueFwdINS6_IJSA_NS7_ILi256EEESB_EEES9_SE_SG_Li256ELb1ELb1ELb0ELb0EEENS1_36VarlenDynamicPersistentTileSchedulerILi128ELi96ELi256ELi128ELb0ELb1ELb1ELb1ELb1ELb1EEEEEEEEEvNT_6ParamsE)
        /*005c*/ 	.word	0x00000000


	//----- nvinfo : EIATTR_REGCOUNT
	.align		4
.L_26:
        /*0060*/ 	.byte	0x04, 0x2f
        /*0062*/ 	.short	(.L_28 - .L_27)
	.align		4
.L_27:
        /*0064*/ 	.word	index@(_ZN7cutlass13device_kernelIN5flash11enable_sm90INS1_16FlashAttnFwdSm90INS1_25CollectiveMainloopFwdSm90ILi2EN4cute5tupleIJNS5_1CILi1EEES8_S8_EEENS6_IJNS7_ILi128EEENS7_ILi96EEENS7_ILi64EEEEEELi256ENS_10bfloat16_tEfNS_4arch4Sm90ELb1ELb0ELb1ELb0ELb0ELb0ELb1ELb1ELb0ELb1ELb0ELb0EEENS1_21CollectiveEpilogueFwdINS6_IJSA_NS7_ILi256EEESB_EEES9_SE_SG_Li256ELb0ELb1ELb0ELb0EEENS1_30DynamicPersistentTileSchedulerILi256ELi128ELb0ELb1ELb1EEEEEEEEEvNT_6ParamsE)
        /*0068*/ 	.word	0x00000004


	//----- nvinfo : EIATTR_FRAME_SIZE
	.align		4
.L_28:
        /*006c*/ 	.byte	0x04, 0x11
        /*006e*/ 	.short	(.L_30 - .L_29)
	.align		4
.L_29:
        /*0070*/ 	.word	index@(_ZN7cutlass13device_kernelIN5flash11enable_sm90INS1_16FlashAttnFwdSm90INS1_25CollectiveMainloopFwdSm90ILi2EN4cute5tupleIJNS5_1CILi1EEES8_S8_EEENS6_IJNS7_ILi128EEENS7_ILi96EEENS7_ILi64EEEEEELi256ENS_10bfloat16_tEfNS_4arch4Sm90ELb1ELb0ELb1ELb0ELb0ELb0ELb1ELb1ELb0ELb1ELb0ELb0EEENS1_21CollectiveEpilogueFwdINS6_IJSA_NS7_ILi256EEESB_EEES9_SE_SG_Li256ELb0ELb1ELb0ELb0EEENS1_30DynamicPersistentTileSchedulerILi256ELi128ELb0ELb1ELb1EEEEEEEEEvNT_6ParamsE)
        /*0074*/ 	.word	0x00000000


	//----- nvinfo : EIATTR_REGCOUNT
	.align		4
.L_30:
        /*0078*/ 	.byte	0x04, 0x2f
        /*007a*/ 	.short	(.L_32 - .L_31)
	.align		4
.L_31:
        /*007c*/ 	.word	index@(_ZN7cutlass13device_kernelIN5flash11enable_sm90INS1_16FlashAttnFwdSm90INS1_25CollectiveMainloopFwdSm90ILi2EN4cute5tupleIJNS5_1CILi1EEES8_S8_EEENS6_IJNS7_ILi128EEENS7_ILi96EEENS7_ILi64EEEEEELi256ENS_10bfloat16_tEfNS_4arch4Sm90ELb1ELb0ELb1ELb0ELb0ELb0ELb0ELb1ELb0ELb1ELb0ELb0EEENS1_21CollectiveEpilogueFwdINS6_IJSA_NS7_ILi256EEESB_EEES9_SE_SG_Li256ELb0ELb1ELb0ELb0EEENS1_30DynamicPersistentTileSchedulerILi256ELi128ELb0ELb1ELb1EEEEEEEEEvNT_6ParamsE)
        /*0080*/ 	.word	0x00000004


	//----- nvinfo : EIATTR_FRAME_SIZE
	.align		4
.L_32:
        /*0084*/ 	.byte	0x04, 0x11
        /*0086*/ 	.short	(.L_34 - .L_33)
	.align		4
.L_33:
        /*0088*/ 	.word	index@(_ZN7cutlass13device_kernelIN5flash11enable_sm90INS1_16FlashAttnFwdSm90INS1_25CollectiveMainloopFwdSm90ILi2EN4cute5tupleIJNS5_1CILi1EEES8_S8_EEENS6_IJNS7_ILi128EEENS7_ILi96EEENS7_ILi64EEEEEELi256ENS_10bfloat16_tEfNS_4arch4Sm90ELb1ELb0ELb1ELb0ELb0ELb0ELb0ELb1ELb0ELb1ELb0ELb0EEENS1_21CollectiveEpilogueFwdINS6_IJSA_NS7_ILi256EEESB_EEES9_SE_SG_Li256ELb0ELb1ELb0ELb0EEENS1_30DynamicPersistentTileSchedulerILi256ELi128ELb0ELb1ELb1EEEEEEEEEvNT_6ParamsE)
        /*008c*/ 	.word	0x00000000


	//----- nvinfo : EIATTR_REGCOUNT
	.align		4
.L_34:
        /*0090*/ 	.byte	0x04, 0x2f
        /*0092*/ 	.short	(.L_36 - .L_35)
	.align		4
.L_35:
        /*0094*/ 	.word	index@(_ZN7cutlass13device_kernelIN5flash11enable_sm90INS1_16FlashAttnFwdSm90INS1_25CollectiveMainloopFwdSm90ILi2EN4cute5tupleIJNS5_1CILi1EEES8_S8_EEENS6_IJNS7_ILi128EEENS7_ILi96EEENS7_ILi64EEEEEELi256ENS_10bfloat16_tEfNS_4arch4Sm90ELb0ELb1ELb1ELb1ELb0ELb1ELb1ELb1ELb0ELb1ELb0ELb0EEENS1_21CollectiveEpilogueFwdINS6_IJSA_NS7_ILi256EEESB_EEES9_SE_SG_Li256ELb1ELb1ELb0ELb0EEENS1_36VarlenDynamicPersistentTileSchedulerILi128ELi96ELi256ELi128ELb0ELb1ELb1ELb1ELb0ELb1EEEEEEEEEvNT_6ParamsE)
        /*0098*/ 	.word	0x00000004


	//----- nvinfo : EIATTR_FRAME_SIZE
	.align		4
.L_36:
        /*009c*/ 	.byte	0x04, 0x11
        /*009e*/ 	.short	(.L_38 - .L_37)
	.align		4
.L_37:
        /*00a0*/ 	.word	index@(_ZN7cutlass13device_kernelIN5flash11enable_sm90INS1_16FlashAttnFwdSm90INS1_25CollectiveMainloopFwdSm90ILi2EN4cute5tupleIJNS5_1CILi1EEES8_S8_EEENS6_IJNS7_ILi128EEENS7_ILi96EEENS7_ILi64EEEEEELi256ENS_10bfloat16_tEfNS_4arch4Sm90ELb0ELb1ELb1ELb1ELb0ELb1ELb1ELb1ELb0ELb1ELb0ELb0EEENS1_21CollectiveEpilogueFwdINS6_IJSA_NS7_ILi256EEESB_EEES9_SE_SG_Li256ELb1ELb1ELb0ELb0EEENS1_36VarlenDynamicPersistentTileSchedulerILi128ELi96ELi256ELi128ELb0ELb1ELb1ELb1ELb0ELb1EEEEEEEEEvNT_6ParamsE)
        /*00a4*/ 	.word	0x00000000


	//----- nvinfo : EIATTR_REGCOUNT
	.align		4
.L_38:
        /*00a8*/ 	.byte	0x04, 0x2f
        /*00aa*/ 	.short	(.L_40 - .L_39)
	.align		4
.L_39:
        /*00ac*/ 	.word	index@(_ZN7cutlass13device_kernelIN5flash11enable_sm90INS1_16FlashAttnFwdSm90INS1_25CollectiveMainloopFwdSm90ILi2EN4cute5tupleIJNS5_1CILi1EEES8_S8_EEENS6_IJNS7_ILi128EEENS7_ILi96EEENS7_ILi64EEEEEELi256ENS_10bfloat16_tEfNS_4arch4Sm90ELb0ELb1ELb1ELb1ELb0ELb0ELb1ELb1ELb0ELb1ELb0ELb0EEENS1_21CollectiveEpilogueFwdINS6_IJSA_NS7_ILi256EEESB_EEES9_SE_SG_Li256ELb1ELb1ELb0ELb0EEENS1_36VarlenDynamicPersistentTileSchedulerILi128ELi96ELi256ELi128ELb0ELb1ELb1ELb1ELb0ELb1EEEEEEEEEvNT_6ParamsE)
        /*00b0*/ 	.word	0x00000004


	//----- nvinfo : EIATTR_FRAME_SIZE
	.align		4
.L_40:
        /*00b4*/ 	.byte	0x04, 0x11
        /*00b6*/ 	.short	(.L_42 - .L_41)
	.align		4
.L_41:
        /*00b8*/ 	.word	index@(_ZN7cutlass13device_kernelIN5flash11enable_sm90INS1_16FlashAttnFwdSm90INS1_25CollectiveMainloopFwdSm90ILi2EN4cute5tupleIJNS5_1CILi1EEES8_S8_EEENS6_IJNS7_ILi128EEENS7_ILi96EEENS7_ILi64EEEEEELi256ENS_10bfloat16_tEfNS_4arch4Sm90ELb0ELb1ELb1ELb1ELb0ELb0ELb1ELb1ELb0ELb1ELb0ELb0EEENS1_21CollectiveEpilogueFwdINS6_IJSA_NS7_ILi256EEESB_EEES9_SE_SG_Li256ELb1ELb1ELb0ELb0EEENS1_36VarlenDynamicPersistentTileSchedulerILi128ELi96ELi256ELi128ELb0ELb1ELb1ELb1ELb0ELb1EEEEEEEEEvNT_6ParamsE)
        /*00bc*/ 	.word	0x00000000


	//----- nvinfo : EIATTR_REGCOUNT
	.align		4
.L_42:
        /*00c0*/ 	.byte	0x04, 0x2f
        /*00c2*/ 	.short	(.L_44 - .L_43)
	.align		4
.L_43:
        /*00c4*/ 	.word	index@(_ZN7cutlass13device_kernelIN5flash11enable_sm90INS1_16FlashAttnFwdSm90INS1_25CollectiveMainloopFwdSm90ILi2EN4cute5tupleIJNS5_1CILi1EEES8_S8_EEENS6_IJNS7_ILi128EEENS7_ILi96EEENS7_ILi64EEEEEELi256ENS_10bfloat16_tEfNS_4arch4Sm90ELb0ELb1ELb1ELb1ELb0ELb1ELb0ELb1ELb0ELb1ELb0ELb0EEENS1_21CollectiveEpilogueFwdINS6_IJSA_NS7_ILi256EEESB_EEES9_SE_SG_Li256ELb1ELb1ELb0ELb0EEENS1_36VarlenDynamicPersistentTileSchedulerILi128ELi96ELi256ELi128ELb0ELb1ELb1ELb1ELb0ELb1EEEEEEEEEvNT_6ParamsE)
        /*00c8*/ 	.word	0x00000004


	//----- nvinfo : EIATTR_FRAME_SIZE
	.align		4
.L_44:
        /*00cc*/ 	.byte	0x04, 0x11
        /*00ce*/ 	.short	(.L_46 - .L_45)
	.align		4
.L_45:
        /*00d0*/ 	.word	index@(_ZN7cutlass13device_kernelIN5flash11enable_sm90INS1_16FlashAttnFwdSm90INS1_25CollectiveMainloopFwdSm90ILi2EN4cute5tupleIJNS5_1CILi1EEES8_S8_EEENS6_IJNS7_ILi128EEENS7_ILi96EEENS7_ILi64EEEEEELi256ENS_10bfloat16_tEfNS_4arch4Sm90ELb0ELb1ELb1ELb1ELb0ELb1ELb0ELb1ELb0ELb1ELb0ELb0EEENS1_21CollectiveEpilogueFwdINS6_IJSA_NS7_ILi256EEESB_EEES9_SE_SG_Li256ELb1ELb1ELb0ELb0EEENS1_36VarlenDynamicPersistentTileSchedulerILi128ELi96ELi256ELi128ELb0ELb1ELb1ELb1ELb0ELb1EEEEEEEEEvNT_6ParamsE)
        /*00d4*/ 	.word	0x00000000


	//----- nvinfo : EIATTR_REGCOUNT
	.align		4
.L_46:
        /*00d8*/ 	.byte	0x04, 0x2f
        /*00da*/ 	.short	(.L_48 - .L_47)
	.align		4
.L_47:
        /*00dc*/ 	.word	index@(_ZN7cutlass13device_kernelIN5flash11enable_sm90INS1_16FlashAttnFwdSm90INS1_25CollectiveMainloopFwdSm90ILi2EN4cute5tupleIJNS5_1CILi1EEES8_S8_EEENS6_IJNS7_ILi128EEENS7_ILi96EEENS7_ILi64EEEEEELi256ENS_10bfloat16_tEfNS_4arch4Sm90ELb0ELb1ELb1ELb1ELb0ELb0ELb0ELb1ELb0ELb1ELb0ELb0EEENS1_21CollectiveEpilogueFwdINS6_IJSA_NS7_ILi256EEESB_EEES9_SE_SG_Li256ELb1ELb1ELb0ELb0EEENS1_36VarlenDynamicPersistentTileSchedulerILi128ELi96ELi256ELi128ELb0ELb1ELb1ELb1ELb0ELb1EEEEEEEEEvNT_6ParamsE)
        /*00e0*/ 	.word	0x00000004


	//----- nvinfo : EIATTR_FRAME_SIZE
	.align		4
.L_48:
        /*00e4*/ 	.byte	0x04, 0x11
        /*00e6*/ 	.short	(.L_50 - .L_49)
	.align		4
.L_49:
        /*00e8*/ 	.word	index@(_ZN7cutlass13device_kernelIN5flash11enable_sm90INS1_16FlashAttnFwdSm90INS1_25CollectiveMainloopFwdSm90ILi2EN4cute5tupleIJNS5_1CILi1EEES8_S8_EEENS6_IJNS7_ILi128EEENS7_ILi96EEENS7_ILi64EEEEEELi256ENS_10bfloat16_tEfNS_4arch4Sm90ELb0ELb1ELb1ELb1ELb0ELb0ELb0ELb1ELb0ELb1ELb0ELb0EEENS1_21CollectiveEpilogueFwdINS6_IJSA_NS7_ILi256EEESB_EEES9_SE_SG_Li256ELb1ELb1ELb0ELb0EEENS1_36VarlenDynamicPersistentTileSchedulerILi128ELi96ELi256ELi128ELb0ELb1ELb1ELb1ELb0ELb1EEEEEEEEEvNT_6ParamsE)
        /*00ec*/ 	.word	0x00000000


	//----- nvinfo : EIATTR_REGCOUNT
	.align		4
.L_50:
        /*00f0*/ 	.byte	0x04, 0x2f
        /*00f2*/ 	.short	(.L_52 - .L_51)
	.align		4
.L_51:
        /*00f4*/ 	.word	index@(_ZN7cutlass13device_kernelIN5flash11enable_sm90INS1_16FlashAttnFwdSm90INS1_25CollectiveMainloopFwdSm90ILi2EN4cute5tupleIJNS5_1CILi1EEES8_S8_EEENS6_IJNS7_ILi128EEENS7_ILi96EEENS7_ILi64EEEEEELi256ENS_10bfloat16_tEfNS_4arch4Sm90ELb0ELb1ELb1ELb0ELb0ELb0ELb1ELb1ELb0ELb1ELb0ELb0EEENS1_21CollectiveEpilogueFwdINS6_IJSA_NS7_ILi256EEESB_EEES9_SE_SG_Li256ELb0ELb1ELb0ELb0EEENS1_30DynamicPersistentTileSchedulerILi256ELi128ELb0ELb1ELb1EEEEEEEEEvNT_6ParamsE)
        /*00f8*/ 	.word	0x00000004


	//----- nvinfo : EIATTR_FRAME_SIZE
	.align		4
.L_52:
        /*00fc*/ 	.byte	0x04, 0x11
        /*00fe*/ 	.short	(.L_54 - .L_53)
	.align		4
.L_53:
        /*0100*/ 	.word	index@(_ZN7cutlass13device_kernelIN5flash11enable_sm90INS1_16FlashAttnFwdSm90INS1_25CollectiveMainloopFwdSm90ILi2EN4cute5tupleIJNS5_1CILi1EEES8_S8_EEENS6_IJNS7_ILi128EEENS7_ILi96EEENS7_ILi64EEEEEELi256ENS_10bfloat16_tEfNS_4arch4Sm90ELb0ELb1ELb1ELb0ELb0ELb0ELb1ELb1ELb0ELb1ELb0ELb0EEENS1_21CollectiveEpilogueFwdINS6_IJSA_NS7_ILi256EEESB_EEES9_SE_SG_Li256ELb0ELb1ELb0ELb0EEENS1_30DynamicPersistentTileSchedulerILi256ELi128ELb0ELb1ELb1EEEEEEEEEvNT_6ParamsE)
        /*0104*/ 	.word	0x00000000


	//----- nvinfo : EIATTR_REGCOUNT
	.align		4
.L_54:
        /*0108*/ 	.byte	0x04, 0x2f
        /*010a*/ 	.short	(.L_56 - .L_55)
	.align		4
.L_55:
        /*010c*/ 	.word	index@(_ZN7cutlass13device_kernelIN5flash11enable_sm90INS1_16FlashAttnFwdSm90INS1_25CollectiveMainloopFwdSm90ILi2EN4cute5tupleIJNS5_1CILi1EEES8_S8_EEENS6_IJNS7_ILi128EEENS7_ILi96EEENS7_ILi64EEEEEELi256ENS_10bfloat16_tEfNS_4arch4Sm90ELb0ELb1ELb1ELb0ELb0ELb0ELb0ELb1ELb0ELb1ELb0ELb0EEENS1_21CollectiveEpilogueFwdINS6_IJSA_NS7_ILi256EEESB_EEES9_SE_SG_Li256ELb0ELb1ELb0ELb0EEENS1_30DynamicPersistentTileSchedulerILi256ELi128ELb0ELb1ELb1EEEEEEEEEvNT_6ParamsE)
        /*0110*/ 	.word	0x00000004


	//----- nvinfo : EIATTR_FRAME_SIZE
	.align		4
.L_56:
        /*0114*/ 	.byte	0x04, 0x11
        /*0116*/ 	.short	(.L_58 - .L_57)
	.align		4
.L_57:
        /*0118*/ 	.word	index@(_ZN7cutlass13device_kernelIN5flash11enable_sm90INS1_16FlashAttnFwdSm90INS1_25CollectiveMainloopFwdSm90ILi2EN4cute5tupleIJNS5_1CILi1EEES8_S8_EEENS6_IJNS7_ILi128EEENS7_ILi96EEENS7_ILi64EEEEEELi256ENS_10bfloat16_tEfNS_4arch4Sm90ELb0ELb1ELb1ELb0ELb0ELb0ELb0ELb1ELb0ELb1ELb0ELb0EEENS1_21CollectiveEpilogueFwdINS6_IJSA_NS7_ILi256EEESB_EEES9_SE_SG_Li256ELb0ELb1ELb0ELb0EEENS1_30DynamicPersistentTileSchedulerILi256ELi128ELb0ELb1ELb1EEEEEEEEEvNT_6ParamsE)
        /*011c*/ 	.word	0x00000000


	//----- nvinfo : EIATTR_REGCOUNT
	.align		4
.L_58:
        /*0120*/ 	.byte	0x04, 0x2f
        /*0122*/ 	.short	(.L_60 - .L_59)
	.align		4
.L_59:
        /*0124*/ 	.word	index@(_ZN7cutlass13device_kernelIN5flash11enable_sm90INS1_16FlashAttnFwdSm90INS1_25CollectiveMainloopFwdSm90ILi2EN4cute5tupleIJNS5_1CILi1EEES8_S8_EEENS6_IJNS7_ILi128EEENS7_ILi96EEENS7_ILi64EEEEEELi256ENS_10bfloat16_tEfNS_4arch4Sm90ELb0ELb0ELb1ELb1ELb0ELb1ELb1ELb1ELb0ELb1ELb0ELb0EEENS1_21CollectiveEpilogueFwdINS6_IJSA_NS7_ILi256EEESB_EEES9_SE_SG_Li256ELb1ELb1ELb0ELb0EEENS1_36VarlenDynamicPersistentTileSchedulerILi128ELi96ELi256ELi128ELb0ELb1ELb1ELb0ELb1ELb1EEEEEEEEEvNT_6ParamsE)
        /*0128*/ 	.word	0x00000004


	//----- nvinfo : EIATTR_FRAME_SIZE
	.align		4
.L_60:
        /*012c*/ 	.byte	0x04, 0x11
        /*012e*/ 	.short	(.L_62 - .L_61)
	.align		4
.L_61:
        /*0130*/ 	.word	index@(_ZN7cutlass13device_kernelIN5flash11enable_sm90INS1_16FlashAttnFwdSm90INS1_25CollectiveMainloopFwdSm90ILi2EN4cute5tupleIJNS5_1CILi1EEES8_S8_EEENS6_IJNS7_ILi128EEENS7_ILi96EEENS7_ILi64EEEEEELi256ENS_10bfloat16_tEfNS_4arch4Sm90ELb0ELb0ELb1ELb1ELb0ELb1ELb1ELb1ELb0ELb1ELb0ELb0EEENS1_21CollectiveEpilogueFwdINS6_IJSA_NS7_ILi256EEESB_EEES9_SE_SG_Li256ELb1ELb1ELb0ELb0EEENS1_36VarlenDynamicPersistentTileSchedulerILi128ELi96ELi256ELi128ELb0ELb1ELb1ELb0ELb1ELb1EEEEEEEEEvNT_6ParamsE)
        /*0134*/ 	.word	0x00000000


	//----- nvinfo : EIATTR_REGCOUNT
	.align		4
.L_62:
        /*0138*/ 	.byte	0x04, 0x2f
        /*013a*/ 	.short	(.L_64 - .L_63)
	.align		4
.L_63:
        /*013c*/ 	.word	index@(_ZN7cutlass13device_kernelIN5flash11enable_sm90INS1_16FlashAttnFwdSm90INS1_25CollectiveMainloopFwdSm90ILi2EN4cute5tupleIJNS5_1CILi1EEES8_S8_EEENS6_IJNS7_ILi128EEENS7_ILi96EEENS7_ILi64EEEEEELi256ENS_10bfloat16_tEfNS_4arch4Sm90ELb0ELb0ELb1ELb1ELb0ELb0ELb1ELb1ELb0ELb1ELb0ELb0EEENS1_21CollectiveEpilogueFwdINS6_IJSA_NS7_ILi256EEESB_EEES9_SE_SG_Li256ELb1ELb1ELb0ELb0EEENS1_36VarlenDynamicPersistentTileSchedulerILi128ELi96ELi256ELi128ELb0ELb1ELb1ELb0ELb1ELb1EEEEEEEEEvNT_6ParamsE)
        /*0140*/ 	.word	0x00000004


	//----- nvinfo : EIATTR_FRAME_SIZE
	.align		4
.L_64:
        /*0144*/ 	.byte	0x04, 0x11
        /*0146*/ 	.short	(.L_66 - .L_65)
	.align		4
.L_65:
        /*0148*/ 	.word	index@(_ZN7cutlass13device_kernelIN5flash11enable_sm90INS1_16FlashAttnFwdSm90INS1_25CollectiveMainloopFwdSm90ILi2EN4cute5tupleIJNS5_1CILi1EEES8_S8_EEENS6_IJNS7_ILi128EEENS7_ILi96EEENS7_ILi64EEEEEELi256ENS_10bfloat16_tEfNS_4arch4Sm90ELb0ELb0ELb1ELb1ELb0ELb0ELb1ELb1ELb0ELb1ELb0ELb0EEENS1_21CollectiveEpilogueFwdINS6_IJSA_NS7_ILi256EEESB_EEES9_SE_SG_Li256ELb1ELb1ELb0ELb0EEENS1_36VarlenDynamicPersistentTileSchedulerILi128ELi96ELi256ELi128ELb0ELb1ELb1ELb0ELb1ELb1EEEEEEEEEvNT_6ParamsE)
        /*014c*/ 	.word	0x00000000


	//----- nvinfo : EIATTR_REGCOUNT
	.align		4
.L_66:
        /*0150*/ 	.byte	0x04, 0x2f
        /*0152*/ 	.short	(.L_68 - .L_67)
	.align		4
.L_67:
        /*0154*/ 	.word	index@(_ZN7cutlass13device_kernelIN5flash11enable_sm90INS1_16FlashAttnFwdSm90INS1_25CollectiveMainloopFwdSm90ILi2EN4cute5tupleIJNS5_1CILi1EEES8_S8_EEENS6_IJNS7_ILi128EEENS7_ILi96EEENS7_ILi64EEEEEELi256ENS_10bfloat16_tEfNS_4arch4Sm90ELb0ELb0ELb1ELb1ELb0ELb1ELb0ELb1ELb0ELb1ELb0ELb0EEENS1_21CollectiveEpilogueFwdINS6_IJSA_NS7_ILi256EEESB_EEES9_SE_SG_Li256ELb1ELb1ELb0ELb0EEENS1_36VarlenDynamicPersistentTileSchedulerILi128ELi96ELi256ELi128ELb0ELb1ELb1ELb0ELb1ELb1EEEEEEEEEvNT_6ParamsE)
        /*0158*/ 	.word	0x00000004


	//----- nvinfo : EIATTR_FRAME_SIZE
	.align		4
.L_68:
        /*015c*/ 	.byte	0x04, 0x11
        /*015e*/ 	.short	(.L_70 - .L_69)
	.align		4
.L_69:
        /*0160*/ 	.word	index@(_ZN7cutlass13device_kernelIN5flash11enable_sm90INS1_16FlashAttnFwdSm90INS1_25CollectiveMainloopFwdSm90ILi2EN4cute5tupleIJNS5_1CILi1EEES8_S8_EEENS6_IJNS7_ILi128EEENS7_ILi96EEENS7_ILi64EEEEEELi256ENS_10bfloat16_tEfNS_4arch4Sm90ELb0ELb0ELb1ELb1ELb0ELb1ELb0ELb1ELb0ELb1ELb0ELb0EEENS1_21CollectiveEpilogueFwdINS6_IJSA_NS7_ILi256EEESB_EEES9_SE_SG_Li256ELb1ELb1ELb0ELb0EEENS1_36VarlenDynamicPersistentTileSchedulerILi128ELi96ELi256ELi128ELb0ELb1ELb1ELb0ELb1ELb1EEEEEEEEEvNT_6ParamsE)
        /*0164*/ 	.word	0x00000000


	//----- nvinfo : EIATTR_REGCOUNT
	.align		4
.L_70:
        /*0168*/ 	.byte	0x04, 0x2f
        /*016a*/ 	.short	(.L_72 - .L_71)
	.align		4
.L_71:
        /*016c*/ 	.word	index@(_ZN7cutlass13device_kernelIN5flash11enable_sm90INS1_16FlashAttnFwdSm90INS1_25CollectiveMainloopFwdSm90ILi2EN4cute5tupleIJNS5_1CILi1EEES8_S8_EEENS6_IJNS7_ILi128EEENS7_ILi96EEENS7_ILi64EEEEEELi256ENS_10bfloat16_tEfNS_4arch4Sm90ELb0ELb0ELb1ELb1ELb0ELb0ELb0ELb1ELb0ELb1ELb0ELb0EEENS1_21CollectiveEpilogueFwdINS6_IJSA_NS7_ILi256EEESB_EEES9_SE_SG_Li256ELb1ELb1ELb0ELb0EEENS1_36VarlenDynamicPersistentTileSchedulerILi128ELi96ELi256ELi128ELb0ELb1ELb1ELb0ELb1ELb1EEEEEEEEEvNT_6ParamsE)
        /*0170*/ 	.word	0x00000004


	//----- nvinfo : EIATTR_FRAME_SIZE
	.align		4
.L_72:
        /*0174*/ 	.byte	0x04, 0x11
        /*0176*/ 	.short	(.L_74 - .L_73)
	.align		4
.L_73:
        /*0178*/ 	.word	index@(_ZN7cutlass13device_kernelIN5flash11enable_sm90INS1_16FlashAttnFwdSm90INS1_25CollectiveMainloopFwdSm90ILi2EN4cute5tupleIJNS5_1CILi1EEES8_S8_EEENS6_IJNS7_ILi128EEENS7_ILi96EEENS7_ILi64EEEEEELi256ENS_10bfloat16_tEfNS_4arch4Sm90ELb0ELb0ELb1ELb1ELb0ELb0ELb0ELb1ELb0ELb1ELb0ELb0EEENS1_21CollectiveEpilogueFwdINS6_IJSA_NS7_ILi256EEESB_EEES9_SE_SG_Li256ELb1ELb1ELb0ELb0EEENS1_36VarlenDynamicPersistentTileSchedulerILi128ELi96ELi256ELi128ELb0ELb1ELb1ELb0ELb1ELb1EEEEEEEEEvNT_6ParamsE)
        /*017c*/ 	.word	0x00000000


	//----- nvinfo : EIATTR_REGCOUNT
	.align		4
.L_74:
        /*0180*/ 	.byte	0x04, 0x2f
        /*0182*/ 	.short	(.L_76 - .L_75)
	.align		4
.L_75:
        /*0184*/ 	.word	index@(_ZN7cutlass13device_kernelIN5flash11enable_sm90INS1_16FlashAttnFwdSm90INS1_25CollectiveMainloopFwdSm90ILi2EN4cute5tupleIJNS5_1CILi1EEES8_S8_EEENS6_IJNS7_ILi128EEENS7_ILi96EEENS7_ILi64EEEEEELi256ENS_10bfloat16_tEfNS_4arch4Sm90ELb0ELb0ELb1ELb0ELb0ELb0ELb1ELb1ELb0ELb1ELb0ELb0EEENS1_21CollectiveEpilogueFwdINS6_IJSA_NS7_ILi256EEESB_EEES9_SE_SG_Li256ELb0ELb1ELb0ELb0EEENS1_29StaticPersistentTileSchedulerILb0EEEEEEEEEvNT_6ParamsE)
        /*0188*/ 	.word	0x00000004


	//----- nvinfo : EIATTR_FRAME_SIZE
	.align		4
.L_76:
        /*018c*/ 	.byte	0x04, 0x11
        /*018e*/ 	.short	(.L_78 - .L_77)
	.align		4
.L_77:
        /*0190*/ 	.word	index@(_ZN7cutlass13device_kernelIN5flash11enable_sm90INS1_16FlashAttnFwdSm90INS1_25CollectiveMainloopFwdSm90ILi2EN4cute5tupleIJNS5_1CILi1EEES8_S8_EEENS6_IJNS7_ILi128EEENS7_ILi96EEENS7_ILi64EEEEEELi256ENS_10bfloat16_tEfNS_4arch4Sm90ELb0ELb0ELb1ELb0ELb0ELb0ELb1ELb1ELb0ELb1ELb0ELb0EEENS1_21CollectiveEpilogueFwdINS6_IJSA_NS7_ILi256EEESB_EEES9_SE_SG_Li256ELb0ELb1ELb0ELb0EEENS1_29StaticPersistentTileSchedulerILb0EEEEEEEEEvNT_6ParamsE)
        /*0194*/ 	.word	0x00000000


	//----- nvinfo : EIATTR_REGCOUNT
	.align		4
.L_78:
        /*0198*/ 	.byte	0x04, 0x2f
        /*019a*/ 	.short	(.L_80 - .L_79)
	.align		4
.L_79:
        /*019c*/ 	.word	index@(_ZN7cutlass13device_kernelIN5flash11enable_sm90INS1_16FlashAttnFwdSm90INS1_25CollectiveMainloopFwdSm90ILi2EN4cute5tupleIJNS5_1CILi1EEES8_S8_EEENS6_IJNS7_ILi128EEENS7_ILi96EEENS7_ILi64EEEEEELi256ENS_10bfloat16_tEfNS_4arch4Sm90ELb0ELb0ELb1ELb0ELb0ELb0ELb0ELb1ELb0ELb1ELb0ELb0EEENS1_21CollectiveEpilogueFwdINS6_IJSA_NS7_ILi256EEESB_EEES9_SE_SG_Li256ELb0ELb1ELb0ELb0EEENS1_29StaticPersistentTileSchedulerILb0EEEEEEEEEvNT_6ParamsE)
        /*01a0*/ 	.word	0x00000004


	//----- nvinfo : EIATTR_FRAME_SIZE
	.align		4
.L_80:
        /*01a4*/ 	.byte	0x04, 0x11
        /*01a6*/ 	.short	(.L_82 - .L_81)
	.align		4
.L_81:
        /*01a8*/ 	.word	index@(_ZN7cutlass13device_kernelIN5flash11enable_sm90INS1_16FlashAttnFwdSm90INS1_25CollectiveMainloopFwdSm90ILi2EN4cute5tupleIJNS5_1CILi1EEES8_S8_EEENS6_IJNS7_ILi128EEENS7_ILi96EEENS7_ILi64EEEEEELi256ENS_10bfloat16_tEfNS_4arch4Sm90ELb0ELb0ELb1ELb0ELb0ELb0ELb0ELb1ELb0ELb1ELb0ELb0EEENS1_21CollectiveEpilogueFwdINS6_IJSA_NS7_ILi256EEESB_EEES9_SE_SG_Li256ELb0ELb1ELb0ELb0EEENS1_29StaticPersistentTileSchedulerILb0EEEEEEEEEvNT_6ParamsE)
        /*01ac*/ 	.word	0x00000000


	//----- nvinfo : EIATTR_MIN_STACK_SIZE
	.align		4
.L_82:
        /*01b0*/ 	.byte	0x04, 0x12
        /*01b2*/ 	.short	(.L_84 - .L_83)
	.align		4
.L_83:
        /*01b4*/ 	.word	index@(_ZN7cutlass13device_kernelIN5flash11enable_sm90INS1_16FlashAttnFwdSm90INS1_25CollectiveMainloopFwdSm90ILi2EN4cute5tupleIJNS5_1CILi1EEES8_S8_EEENS6_IJNS7_ILi128EEENS7_ILi96EEENS7_ILi64EEEEEELi256ENS_10bfloat16_tEfNS_4arch4Sm90ELb0ELb0ELb1ELb0ELb0ELb0ELb0ELb1ELb0ELb1ELb0ELb0EEENS1_21CollectiveEpilogueFwdINS6_IJSA_NS7_ILi256EEESB_EEES9_SE_SG_Li256ELb0ELb1ELb0ELb0EEENS1_29StaticPersistentTileSchedulerILb0EEEEEEEEEvNT_6ParamsE)
        /*01b8*/ 	.word	0x00000000


	//----- nvinfo : EIATTR_MIN_STACK_SIZE
	.align		4
.L_84:
        /*01bc*/ 	.byte	0x04, 0x12
        /*01be*/ 	.short	(.L_86 - .L_85)
	.align		4
.L_85:
        /*01c0*/ 	.word	index@(_ZN7cutlass13device_kernelIN5flash11enable_sm90INS1_16FlashAttnFwdSm90INS1_25CollectiveMainloopFwdSm90ILi2EN4cute5tupleIJNS5_1CILi1EEES8_S8_EEENS6_IJNS7_ILi128EEENS7_ILi96EEENS7_ILi64EEEEEELi256ENS_10bfloat16_tEfNS_4arch4Sm90ELb0ELb0ELb1ELb0ELb0ELb0ELb1ELb1ELb0ELb1ELb0ELb0EEENS1_21CollectiveEpilogueFwdINS6_IJSA_NS7_ILi256EEESB_EEES9_SE_SG_Li256ELb0ELb1ELb0ELb0EEENS1_29StaticPersistentTileSchedulerILb0EEEEEEEEEvNT_6ParamsE)
        /*01c4*/ 	.word	0x00000000


	//----- nvinfo : EIATTR_MIN_STACK_SIZE
	.align		4
.L_86:
        /*01c8*/ 	.byte	0x04, 0x12
        /*01ca*/ 	.short	(.L_88 - .L_87)
	.align		4
.L_87:
        /*01cc*/ 	.word	index@(_ZN7cutlass13device_kernelIN5flash11enable_sm90INS1_16FlashAttnFwdSm90INS1_25CollectiveMainloopFwdSm90ILi2EN4cute5tupleIJNS5_1CILi1EEES8_S8_EEENS6_IJNS7_ILi128EEENS7_ILi96EEENS7_ILi64EEEEEELi256ENS_10bfloat16_tEfNS_4arch4Sm90ELb0ELb0ELb1ELb1ELb0ELb0ELb0ELb1ELb0ELb1ELb0ELb0EEENS1_21CollectiveEpilogueFwdINS6_IJSA_NS7_ILi256EEESB_EEES9_SE_SG_Li256ELb1ELb1ELb0ELb0EEENS1_36VarlenDynamicPersistentTileSchedulerILi128ELi96ELi256ELi128ELb0ELb1ELb1ELb0ELb1ELb1EEEEEEEEEvNT_6ParamsE)
        /*01d0*/ 	.word	0x00000000


	//----- nvinfo : EIATTR_MIN_STACK_SIZE
	.align		4
.L_88:
        /*01d4*/ 	.byte	0x04, 0x12
        /*01d6*/ 	.short	(.L_90 - .L_89)
	.align		4
.L_89:
        /*01d8*/ 	.word	index@(_ZN7cutlass13device_kernelIN5flash11enable_sm90INS1_16FlashAttnFwdSm90INS1_25CollectiveMainloopFwdSm90ILi2EN4cute5tupleIJNS5_1CILi1EEES8_S8_EEENS6_IJNS7_ILi128EEENS7_ILi96EEENS7_ILi64EEEEEELi256ENS_10bfloat16_tEfNS_4arch4Sm90ELb0ELb0ELb1ELb1ELb0ELb1ELb0ELb1ELb0ELb1ELb0ELb0EEENS1_21CollectiveEpilogueFwdINS6_IJSA_NS7_ILi256EEESB_EEES9_SE_SG_Li256ELb1ELb1ELb0ELb0EEENS1_36VarlenDynamicPersistentTileSchedulerILi128ELi96ELi256ELi128ELb0ELb1ELb1ELb0ELb1ELb1EEEEEEEEEvNT_6ParamsE)
        /*01dc*/ 	.word	0x00000000


	//----- nvinfo : EIATTR_MIN_STACK_SIZE
	.align		4
.L_90:
        /*01e0*/ 	.byte	0x04, 0x12
        /*01e2*/ 	.short	(.L_92 - .L_91)
	.align		4
.L_91:
        /*01e4*/ 	.word	index@(_ZN7cutlass13device_kernelIN5flash11enable_sm90INS1_16FlashAttnFwdSm90INS1_25CollectiveMainloopFwdSm90ILi2EN4cute5tupleIJNS5_1CILi1EEES8_S8_EEENS6_IJNS7_ILi128EEENS7_ILi96EEENS7_ILi64EEEEEELi256ENS_10bfloat16_tEfNS_4arch4Sm90ELb0ELb0ELb1ELb1ELb0ELb0ELb1ELb1ELb0ELb1ELb0ELb0EEENS1_21CollectiveEpilogueFwdINS6_IJSA_NS7_ILi256EEESB_EEES9_SE_SG_Li256ELb1ELb1ELb0ELb0EEENS1_36VarlenDynamicPersistentTileSchedulerILi128ELi96ELi256ELi128ELb0ELb1ELb1ELb0ELb1ELb1EEEEEEEEEvNT_6ParamsE)
        /*01e8*/ 	.word	0x00000000


	//----- nvinfo : EIATTR_MIN_STACK_SIZE
	.align		4
.L_92:
        /*01ec*/ 	.byte	0x04, 0x12
        /*01ee*/ 	.short	(.L_94 - .L_93)
	.align		4
.L_93:
        /*01f0*/ 	.word	index@(_ZN7cutlass13device_kernelIN5flash11enable_sm90INS1_16FlashAttnFwdSm90INS1_25CollectiveMainloopFwdSm90ILi2EN4cute5tupleIJNS5_1CILi1EEES8_S8_EEENS6_IJNS7_ILi128EEENS7_ILi96EEENS7_ILi64EEEEEELi256ENS_10bfloat16_tEfNS_4arch4Sm90ELb0ELb0ELb1ELb1ELb0ELb1ELb1ELb1ELb0ELb1ELb0ELb0EEENS1_21CollectiveEpilogueFwdINS6_IJSA_NS7_ILi256EEESB_EEES9_SE_SG_Li256ELb1ELb1ELb0ELb0EEENS1_36VarlenDynamicPersistentTileSchedulerILi128ELi96ELi256ELi128ELb0ELb1ELb1ELb0ELb1ELb1EEEEEEEEEvNT_6ParamsE)
        /*01f4*/ 	.word	0x00000000


	//----- nvinfo : EIATTR_MIN_STACK_SIZE
	.align		4
.L_94:
        /*01f8*/ 	.byte	0x04, 0x12
        /*01fa*/ 	.short	(.L_96 - .L_95)
	.align		4
.L_95:
        /*01fc*/ 	.word	index@(_ZN7cutlass13device_kernelIN5flash11enable_sm90INS1_16FlashAttnFwdSm90INS1_25CollectiveMainloopFwdSm90ILi2EN4cute5tupleIJNS5_1CILi1EEES8_S8_EEENS6_IJNS7_ILi128EEENS7_ILi96EEENS7_ILi64EEEEEELi256ENS_10bfloat16_tEfNS_4arch4Sm90ELb0ELb1ELb1ELb0ELb0ELb0ELb0ELb1ELb0ELb1ELb0ELb0EEENS1_21CollectiveEpilogueFwdINS6_IJSA_NS7_ILi256EEESB_EEES9_SE_SG_Li256ELb0ELb1ELb0ELb0EEENS1_30DynamicPersistentTileSchedulerILi256ELi128ELb0ELb1ELb1EEEEEEEEEvNT_6ParamsE)
        /*0200*/ 	.word	0x00000000


	//----- nvinfo : EIATTR_MIN_STACK_SIZE
	.align		4
.L_96:
        /*0204*/ 	.byte	0x04, 0x12
        /*0206*/ 	.short	(.L_98 - .L_97)
	.align		4
.L_97:
        /*0208*/ 	.word	index@(_ZN7cutlass13device_kernelIN5flash11enable_sm90INS1_16FlashAttnFwdSm90INS1_25CollectiveMainloopFwdSm90ILi2EN4cute5tupleIJNS5_1CILi1EEES8_S8_EEENS6_IJNS7_ILi128EEENS7_ILi96EEENS7_ILi64EEEEEELi256ENS_10bfloat16_tEfNS_4arch4Sm90ELb0ELb1ELb1ELb0ELb0ELb0ELb1ELb1ELb0ELb1ELb0ELb0EEENS1_21CollectiveEpilogueFwdINS6_IJSA_NS7_ILi256EEESB_EEES9_SE_SG_Li256ELb0ELb1ELb0ELb0EEENS1_30DynamicPersistentTileSchedulerILi256ELi128ELb0ELb1ELb1EEEEEEEEEvNT_6ParamsE)
        /*020c*/ 	.word	0x00000000


	//----- nvinfo : EIATTR_MIN_STACK_SIZE
	.align		4
.L_98:
        /*0210*/ 	.byte	0x04, 0x12
        /*0212*/ 	.short	(.L_100 - .L_99)
	.align		4
.L_99:
        /*0214*/ 	.word	index@(_ZN7cutlass13device_kernelIN5flash11enable_sm90INS1_16FlashAttnFwdSm90INS1_25CollectiveMainloopFwdSm90ILi2EN4cute5tupleIJNS5_1CILi1EEES8_S8_EEENS6_IJNS7_ILi128EEENS7_ILi96EEENS7_ILi64EEEEEELi256ENS_10bfloat16_tEfNS_4arch4Sm90ELb0ELb1ELb1ELb1ELb0ELb0ELb0ELb1ELb0ELb1ELb0ELb0EEENS1_21CollectiveEpilogueFwdINS6_IJSA_NS7_ILi256EEESB_EEES9_SE_SG_Li256ELb1ELb1ELb0ELb0EEENS1_36VarlenDynamicPersistentTileSchedulerILi128ELi96ELi256ELi128ELb0ELb1ELb1ELb1ELb0ELb1EEEEEEEEEvNT_6ParamsE)
        /*0218*/ 	.word	0x00000000


	//----- nvinfo : EIATTR_MIN_STACK_SIZE
	.align		4
.L_100:
        /*021c*/ 	.byte	0x04, 0x12
        /*021e*/ 	.short	(.L_102 - .L_101)
	.align		4
.L_101:
        /*0220*/ 	.word	index@(_ZN7cutlass13device_kernelIN5flash11enable_sm90INS1_16FlashAttnFwdSm90INS1_25CollectiveMainloopFwdSm90ILi2EN4cute5tupleIJNS5_1CILi1EEES8_S8_EEENS6_IJNS7_ILi128EEENS7_ILi96EEENS7_ILi64EEEEEELi256ENS_10bfloat16_tEfNS_4arch4Sm90ELb0ELb1ELb1ELb1ELb0ELb1ELb0ELb1ELb0ELb1ELb0ELb0EEENS1_21CollectiveEpilogueFwdINS6_IJSA_NS7_ILi256EEESB_EEES9_SE_SG_Li256ELb1ELb1ELb0ELb0EEENS1_36VarlenDynamicPersistentTileSchedulerILi128ELi96ELi256ELi128ELb0ELb1ELb1ELb1ELb0ELb1EEEEEEEEEvNT_6ParamsE)
        /*0224*/ 	.word	0x00000000


	//----- nvinfo : EIATTR_MIN_STACK_SIZE
	.align		4
.L_102:
        /*0228*/ 	.byte	0x04, 0x12
        /*022a*/ 	.short	(.L_104 - .L_103)
	.align		4
.L_103:
        /*022c*/ 	.word	index@(_ZN7cutlass13device_kernelIN5flash11enable_sm90INS1_16FlashAttnFwdSm90INS1_25CollectiveMainloopFwdSm90ILi2EN4cute5tupleIJNS5_1CILi1EEES8_S8_EEENS6_IJNS7_ILi128EEENS7_ILi96EEENS7_ILi64EEEEEELi256ENS_10bfloat16_tEfNS_4arch4Sm90ELb0ELb1ELb1ELb1ELb0ELb0ELb1ELb1ELb0ELb1ELb0ELb0EEENS1_21CollectiveEpilogueFwdINS6_IJSA_NS7_ILi256EEESB_EEES9_SE_SG_Li256ELb1ELb1ELb0ELb0EEENS1_36VarlenDynamicPersistentTileSchedulerILi128ELi96ELi256ELi128ELb0ELb1ELb1ELb1ELb0ELb1EEEEEEEEEvNT_6ParamsE)
        /*0230*/ 	.word	0x00000000


	//----- nvinfo : EIATTR_MIN_STACK_SIZE
	.align		4
.L_104:
        /*0234*/ 	.byte	0x04, 0x12
        /*0236*/ 	.short	(.L_106 - .L_105)
	.align		4
.L_105:
        /*0238*/ 	.word	index@(_ZN7cutlass13device_kernelIN5flash11enable_sm90INS1_16FlashAttnFwdSm90INS1_25CollectiveMainloopFwdSm90ILi2EN4cute5tupleIJNS5_1CILi1EEES8_S8_EEENS6_IJNS7_ILi128EEENS7_ILi96EEENS7_ILi64EEEEEELi256ENS_10bfloat16_tEfNS_4arch4Sm90ELb0ELb1ELb1ELb1ELb0ELb1ELb1ELb1ELb0ELb1ELb0ELb0EEENS1_21CollectiveEpilogueFwdINS6_IJSA_NS7_ILi256EEESB_EEES9_SE_SG_Li256ELb1ELb1ELb0ELb0EEENS1_36VarlenDynamicPersistentTileSchedulerILi128ELi96ELi256ELi128ELb0ELb1ELb1ELb1ELb0ELb1EEEEEEEEEvNT_6ParamsE)
        /*023c*/ 	.word	0x00000000


	//----- nvinfo : EIATTR_MIN_STACK_SIZE
	.align		4
.L_106:
        /*0240*/ 	.byte	0x04, 0x12
        /*0242*/ 	.short	(.L_108 - .L_107)
	.align		4
.L_107:
        /*0244*/ 	.word	index@(_ZN7cutlass13device_kernelIN5flash11enable_sm90INS1_16FlashAttnFwdSm90INS1_25CollectiveMainloopFwdSm90ILi2EN4cute5tupleIJNS5_1CILi1EEES8_S8_EEENS6_IJNS7_ILi128EEENS7_ILi96EEENS7_ILi64EEEEEELi256ENS_10bfloat16_tEfNS_4arch4Sm90ELb1ELb0ELb1ELb0ELb0ELb0ELb0ELb1ELb0ELb1ELb0ELb0EEENS1_21CollectiveEpilogueFwdINS6_IJSA_NS7_ILi256EEESB_EEES9_SE_SG_Li256ELb0ELb1ELb0ELb0EEENS1_30DynamicPersistentTileSchedulerILi256ELi128ELb0ELb1ELb1EEEEEEEEEvNT_6ParamsE)
        /*0248*/ 	.word	0x00000000


	//----- nvinfo : EIATTR_MIN_STACK_SIZE
	.align		4
.L_108:
        /*024c*/ 	.byte	0x04, 0x12
        /*024e*/ 	.short	(.L_110 - .L_109)
	.align		4
.L_109:
        /*0250*/ 	.word	index@(_ZN7cutlass13device_kernelIN5flash11enable_sm90INS1_16FlashAttnFwdSm90INS1_25CollectiveMainloopFwdSm90ILi2EN4cute5tupleIJNS5_1CILi1EEES8_S8_EEENS6_IJNS7_ILi128EEENS7_ILi96EEENS7_ILi64EEEEEELi256ENS_10bfloat16_tEfNS_4arch4Sm90ELb1ELb0ELb1ELb0ELb0ELb0ELb1ELb1ELb0ELb1ELb0ELb0EEENS1_21CollectiveEpilogueFwdINS6_IJSA_NS7_ILi256EEESB_EEES9_SE_SG_Li256ELb0ELb1ELb0ELb0EEENS1_30DynamicPersistentTileSchedulerILi256ELi128ELb0ELb1ELb1EEEEEEEEEvNT_6ParamsE)
        /*0254*/ 	.word	0x00000000


	//----- nvinfo : EIATTR_MIN_STACK_SIZE
	.align		4
.L_110:
        /*0258*/ 	.byte	0x04, 0x12
        /*025a*/ 	.short	(.L_112 - .L_111)
	.align		4
.L_111:
        /*025c*/ 	.word	index@(_ZN7cutlass13device_kernelIN5flash11enable_sm90INS1_16FlashAttnFwdSm90INS1_25CollectiveMainloopFwdSm90ILi2EN4cute5tupleIJNS5_1CILi1EEES8_S8_EEENS6_IJNS7_ILi128EEENS7_ILi96EEENS7_ILi64EEEEEELi256ENS_10bfloat16_tEfNS_4arch4Sm90ELb1ELb0ELb1ELb1ELb0ELb0ELb0ELb1ELb0ELb1ELb0ELb0EEENS1_21CollectiveEpilogueFwdINS6_IJSA_NS7_ILi256EEESB_EEES9_SE_SG_Li256ELb1ELb1ELb0ELb0EEENS1_36VarlenDynamicPersistentTileSchedulerILi128ELi96ELi256ELi128ELb0ELb1ELb1ELb1ELb1ELb1EEEEEEEEEvNT_6ParamsE)
        /*0260*/ 	.word	0x00000000


	//----- nvinfo : EIATTR_MIN_STACK_SIZE
	.align		4
.L_112:
        /*0264*/ 	.byte	0x04, 0x12
        /*0266*/ 	.short	(.L_114 - .L_113)
	.align		4
.L_113:
        /*0268*/ 	.word	index@(_ZN7cutlass13device_kernelIN5flash11enable_sm90INS1_16FlashAttnFwdSm90INS1_25CollectiveMainloopFwdSm90ILi2EN4cute5tupleIJNS5_1CILi1EEES8_S8_EEENS6_IJNS7_ILi128EEENS7_ILi96EEENS7_ILi64EEEEEELi256ENS_10bfloat16_tEfNS_4arch4Sm90ELb1ELb0ELb1ELb1ELb0ELb1ELb0ELb1ELb0ELb1ELb0ELb0EEENS1_21CollectiveEpilogueFwdINS6_IJSA_NS7_ILi256EEESB_EEES9_SE_SG_Li256ELb1ELb1ELb0ELb0EEENS1_36VarlenDynamicPersistentTileSchedulerILi128ELi96ELi256ELi128ELb0ELb1ELb1ELb1ELb1ELb1EEEEEEEEEvNT_6ParamsE)
        /*026c*/ 	.word	0x00000000


	//----- nvinfo : EIATTR_MIN_STACK_SIZE
	.align		4
.L_114:
        /*0270*/ 	.byte	0x04, 0x12
        /*0272*/ 	.short	(.L_116 - .L_115)
	.align		4
.L_115:
        /*0274*/ 	.word	index@(_ZN7cutlass13device_kernelIN5flash11enable_sm90INS1_16FlashAttnFwdSm90INS1_25CollectiveMainloopFwdSm90ILi2EN4cute5tupleIJNS5_1CILi1EEES8_S8_EEENS6_IJNS7_ILi128EEENS7_ILi96EEENS7_ILi64EEEEEELi256ENS_10bfloat16_tEfNS_4arch4Sm90ELb1ELb0ELb1ELb1ELb0ELb0ELb1ELb1ELb0ELb1ELb0ELb0EEENS1_21CollectiveEpilogueFwdINS6_IJSA_NS7_ILi256EEESB_EEES9_SE_SG_Li256ELb1ELb1ELb0ELb0EEENS1_36VarlenDynamicPersistentTileSchedulerILi128ELi96ELi256ELi128ELb0ELb1ELb1ELb1ELb1ELb1EEEEEEEEEvNT_6ParamsE)
        /*0278*/ 	.word	0x00000000


	//----- nvinfo : EIATTR_MIN_STACK_SIZE
	.align		4
.L_116:
        /*027c*/ 	.byte	0x04, 0x12
        /*027e*/ 	.short	(.L_118 - .L_117)
	.align		4
.L_117:
        /*0280*/ 	.word	index@(_ZN7cutlass13device_kernelIN5flash11enable_sm90INS1_16FlashAttnFwdSm90INS1_25CollectiveMainloopFwdSm90ILi2EN4cute5tupleIJNS5_1CILi1EEES8_S8_EEENS6_IJNS7_ILi128EEENS7_ILi96EEENS7_ILi64EEEEEELi256ENS_10bfloat16_tEfNS_4arch4Sm90ELb1ELb0ELb1ELb1ELb0ELb1ELb1ELb1ELb0ELb1ELb0ELb0EEENS1_21CollectiveEpilogueFwdINS6_IJSA_NS7_ILi256EEESB_EEES9_SE_SG_Li256ELb1ELb1ELb0ELb0EEENS1_36VarlenDynamicPersistentTileSchedulerILi128ELi96ELi256ELi128ELb0ELb1ELb1ELb1ELb1ELb1EEEEEEEEEvNT_6ParamsE)
        /*0284*/ 	.word	0x00000000
.L_118:


//--------------------- .nv.compat                --------------------------
	.section	.nv.compat,"",@"SHT_CUDA_COMPAT_INFO"
	.align	4
        /*0000*/ 	.byte	0x02, 0x09, 0x01, 0x00, 0x02, 0x02, 0x01, 0x00, 0x02, 0x05, 0x05, 0x00, 0x03, 0x07, 0x01, 0x01
        /*0010*/ 	.byte	0x02, 0x03, 0x00, 0x00, 0x02, 0x06, 0x01, 0x00, 0x04, 0x0b, 0x08, 0x00, 0x09, 0x00, 0x00, 0x00
        /*0020*/ 	.byte	0x00, 0x00, 0x00, 0x00


//--------------------- .nv.info._ZN7cutlass13device_kernelIN5flash11enable_sm90INS1_16FlashAttnFwdSm90INS1_25CollectiveMainloopFwdSm90ILi2EN4cute5tupleIJNS5_1CILi1EEES8_S8_EEENS6_IJNS7_ILi128EEENS7_ILi96EEENS7_ILi64EEEEEELi256ENS_10bfloat16_tEfNS_4arch4Sm90ELb0ELb0ELb1ELb0ELb0ELb0ELb0ELb1ELb0ELb1ELb0ELb0EEENS1_21CollectiveEpilogueFwdINS6_IJSA_NS7_ILi256EEESB_EEES9_SE_SG_Li256ELb0ELb1ELb0ELb0EEENS1_29StaticPersistentTileSchedulerILb0EEEEEEEEEvNT_6ParamsE --------------------------
	.section	.nv.info._ZN7cutlass13device_kernelIN5flash11enable_sm90INS1_16FlashAttnFwdSm90INS1_25CollectiveMainloopFwdSm90ILi2EN4cute5tupleIJNS5_1CILi1EEES8_S8_EEENS6_IJNS7_ILi128EEENS7_ILi96EEENS7_ILi64EEEEEELi256ENS_10bfloat16_tEfNS_4arch4Sm90ELb0ELb0ELb1ELb0ELb0ELb0ELb0ELb1ELb0ELb1ELb0ELb0EEENS1_21CollectiveEpilogueFwdINS6_IJSA_NS7_ILi256EEESB_EEES9_SE_SG_Li256ELb0ELb1ELb0ELb0EEENS1_29StaticPersistentTileSchedulerILb0EEEEEEEEEvNT_6ParamsE,"",@"SHT_CUDA_INFO"
	.sectionflags	@""
	.align	4


	//----- nvinfo : EIATTR_CUDA_API_VERSION
	.align		4
        /*0000*/ 	.byte	0x04, 0x37
        /*0002*/ 	.short	(.L_120 - .L_119)
.L_119:
        /*0004*/ 	.word	0x00000082


	//----- nvinfo : EIATTR_KPARAM_INFO
	.align		4
.L_120:
        /*0008*/ 	.byte	0x04, 0x17
        /*000a*/ 	.short	(.L_122 - .L_121)
.L_121:
        /*000c*/ 	.word	0x00000000
        /*0010*/ 	.short	0x0000
        /*0012*/ 	.short	0x0000
        /*0014*/ 	.byte	0x00, 0xf0, 0x01, 0x28


	//----- nvinfo : EIATTR_SPARSE_MMA_MASK
	.align		4
.L_122:
        /*0018*/ 	.byte	0x03, 0x50
        /*001a*/ 	.short	0x0000


	//----- nvinfo : EIATTR_MAXREG_COUNT
	.align		4
        /*001c*/ 	.byte	0x03, 0x1b
        /*001e*/ 	.short	0x00a8


	//----- nvinfo : EIATTR_MERCURY_ISA_VERSION
	.align		4
        /*0020*/ 	.byte	0x03, 0x5f
        /*0022*/ 	.short	0x0101


	//----- nvinfo : EIATTR_VRC_CTA_INIT_COUNT
	.align		4
        /*0024*/ 	.byte	0x02, 0x4a
	.zero		1
	.zero		1


	//----- nvinfo : EIATTR_EXIT_INSTR_OFFSETS
	.align		4
        /*0028*/ 	.byte	0x04, 0x1c
        /*002a*/ 	.short	(.L_124 - .L_123)


	//   ....[0]....
.L_123:
        /*002c*/ 	.word	0x00000010


	//----- nvinfo : EIATTR_MAX_THREADS
	.align		4
.L_124:
        /*0030*/ 	.byte	0x04, 0x05
        /*0032*/ 	.short	(.L_126 - .L_125)
.L_125:
        /*0034*/ 	.word	0x00000180
        /*0038*/ 	.word	0x00000001
        /*003c*/ 	.word	0x00000001


	//----- nvinfo : EIATTR_CBANK_PARAM_SIZE
	.align		4
.L_126:
        /*0040*/ 	.byte	0x03, 0x19
        /*0042*/ 	.short	0x0a00


	//----- nvinfo : EIATTR_PARAM_CBANK
	.align		4
        /*0044*/ 	.byte	0x04, 0x0a
        /*0046*/ 	.short	(.L_128 - .L_127)
	.align		4
.L_127:
        /*0048*/ 	.word	index@(.nv.constant0._ZN7cutlass13device_kernelIN5flash11enable_sm90INS1_16FlashAttnFwdSm90INS1_25CollectiveMainloopFwdSm90ILi2EN4cute5tupleIJNS5_1CILi1EEES8_S8_EEENS6_IJNS7_ILi128EEENS7_ILi96EEENS7_ILi64EEEEEELi256ENS_10bfloat16_tEfNS_4arch4Sm90ELb0ELb0ELb1ELb0ELb0ELb0ELb0ELb1ELb0ELb1ELb0ELb0EEENS1_21CollectiveEpilogueFwdINS6_IJSA_NS7_ILi256EEESB_EEES9_SE_SG_Li256ELb0ELb1ELb0ELb0EEENS1_29StaticPersistentTileSchedulerILb0EEEEEEEEEvNT_6ParamsE)
        /*004c*/ 	.short	0x0380
        /*004e*/ 	.short	0x0a00


	//----- nvinfo : EIATTR_SW_WAR
	.align		4
.L_128:
        /*0050*/ 	.byte	0x04, 0x36
        /*0052*/ 	.short	(.L_130 - .L_129)
.L_129:
        /*0054*/ 	.word	0x00000008
.L_130:


//--------------------- .nv.info._ZN7cutlass13device_kernelIN5flash11enable_sm90INS1_16FlashAttnFwdSm90INS1_25CollectiveMainloopFwdSm90ILi2EN4cute5tupleIJNS5_1CILi1EEES8_S8_EEENS6_IJNS7_ILi128EEENS7_ILi96EEENS7_ILi64EEEEEELi256ENS_10bfloat16_tEfNS_4arch4Sm90ELb0ELb0ELb1ELb0ELb0ELb0ELb1ELb1ELb0ELb1ELb0ELb0EEENS1_21CollectiveEpilogueFwdINS6_IJSA_NS7_ILi256EEESB_EEES9_SE_SG_Li256ELb0ELb1ELb0ELb0EEENS1_29StaticPersistentTileSchedulerILb0EEEEEEEEEvNT_6ParamsE --------------------------
	.section	.nv.info._ZN7cutlass13device_kernelIN5flash11enable_sm90INS1_16FlashAttnFwdSm90INS1_25CollectiveMainloopFwdSm90ILi2EN4cute5tupleIJNS5_1CILi1EEES8_S8_EEENS6_IJNS7_ILi128EEENS7_ILi96EEENS7_ILi64EEEEEELi256ENS_10bfloat16_tEfNS_4arch4Sm90ELb0ELb0ELb1ELb0ELb0ELb0ELb1ELb1ELb0ELb1ELb0ELb0EEENS1_21CollectiveEpilogueFwdINS6_IJSA_NS7_ILi256EEESB_EEES9_SE_SG_Li256ELb0ELb1ELb0ELb0EEENS1_29StaticPersistentTileSchedulerILb0EEEEEEEEEvNT_6ParamsE,"",@"SHT_CUDA_INFO"
	.sectionflags	@""
	.align	4


	//----- nvinfo : EIATTR_CUDA_API_VERSION
	.align		4
        /*0000*/ 	.byte	0x04, 0x37
        /*0002*/ 	.short	(.L_132 - .L_131)
.L_131:
        /*0004*/ 	.word	0x00000082


	//----- nvinfo : EIATTR_KPARAM_INFO
	.align		4
.L_132:
        /*0008*/ 	.byte	0x04, 0x17
        /*000a*/ 	.short	(.L_134 - .L_133)
.L_133:
        /*000c*/ 	.word	0x00000000
        /*0010*/ 	.short	0x0000
        /*0012*/ 	.short	0x0000
        /*0014*/ 	.byte	0x00, 0xf0, 0x01, 0x2c


	//----- nvinfo : EIATTR_SPARSE_MMA_MASK
	.align		4
.L_134:
        /*0018*/ 	.byte	0x03, 0x50
        /*001a*/ 	.short	0x0000


	//----- nvinfo : EIATTR_MAXREG_COUNT
	.align		4
        /*001c*/ 	.byte	0x03, 0x1b
        /*001e*/ 	.short	0x00a8


	//----- nvinfo : EIATTR_MERCURY_ISA_VERSION
	.align		4
        /*0020*/ 	.byte	0x03, 0x5f
        /*0022*/ 	.short	0x0101


	//----- nvinfo : EIATTR_VRC_CTA_INIT_COUNT
	.align		4
        /*0024*/ 	.byte	0x02, 0x4a
	.zero		1
	.zero		1


	//----- nvinfo : EIATTR_EXIT_INSTR_OFFSETS
	.align		4
        /*0028*/ 	.byte	0x04, 0x1c
        /*002a*/ 	.short	(.L_136 - .L_135)


	//   ....[0]....
.L_135:
        /*002c*/ 	.word	0x00000010


	//----- nvinfo : EIATTR_MAX_THREADS
	.align		4
.L_136:
        /*0030*/ 	.byte	0x04, 0x05
        /*0032*/ 	.short	(.L_138 - .L_137)
.L_137:
        /*0034*/ 	.word	0x00000180
        /*0038*/ 	.word	0x00000001
        /*003c*/ 	.word	0x00000001


	//----- nvinfo : EIATTR_CBANK_PARAM_SIZE
	.align		4
.L_138:
        /*0040*/ 	.byte	0x03, 0x19
        /*0042*/ 	.short	0x0b00


	//----- nvinfo : EIATTR_PARAM_CBANK
	.align		4
        /*0044*/ 	.byte	0x04, 0x0a
        /*0046*/ 	.short	(.L_140 - .L_139)
	.align		4
.L_139:
        /*0048*/ 	.word	index@(.nv.constant0._ZN7cutlass13device_kernelIN5flash11enable_sm90INS1_16FlashAttnFwdSm90INS1_25CollectiveMainloopFwdSm90ILi2EN4cute5tupleIJNS5_1CILi1EEES8_S8_EEENS6_IJNS7_ILi128EEENS7_ILi96EEENS7_ILi64EEEEEELi256ENS_10bfloat16_tEfNS_4arch4Sm90ELb0ELb0ELb1ELb0ELb0ELb0ELb1ELb1ELb0ELb1ELb0ELb0EEENS1_21CollectiveEpilogueFwdINS6_IJSA_NS7_ILi256EEESB_EEES9_SE_SG_Li256ELb0ELb1ELb0ELb0EEENS1_29StaticPersistentTileSchedulerILb0EEEEEEEEEvNT_6ParamsE)
        /*004c*/ 	.short	0x0380
        /*004e*/ 	.short	0x0b00


	//----- nvinfo : EIATTR_SW_WAR
	.align		4
.L_140:
        /*0050*/ 	.byte	0x04, 0x36
        /*0052*/ 	.short	(.L_142 - .L_141)
.L_141:
        /*0054*/ 	.word	0x00000008
.L_142:


//--------------------- .nv.info._ZN7cutlass13device_kernelIN5flash11enable_sm90INS1_16FlashAttnFwdSm90INS1_25CollectiveMainloopFwdSm90ILi2EN4cute5tupleIJNS5_1CILi1EEES8_S8_EEENS6_IJNS7_ILi128EEENS7_ILi96EEENS7_ILi64EEEEEELi256ENS_10bfloat16_tEfNS_4arch4Sm90ELb0ELb0ELb1ELb1ELb0ELb0ELb0ELb1ELb0ELb1ELb0ELb0EEENS1_21CollectiveEpilogueFwdINS6_IJSA_NS7_ILi256EEESB_EEES9_SE_SG_Li256ELb1ELb1ELb0ELb0EEENS1_36VarlenDynamicPersistentTileSchedulerILi128ELi96ELi256ELi128ELb0ELb1ELb1ELb0ELb1ELb1EEEEEEEEEvNT_6ParamsE --------------------------
	.section	.nv.info._ZN7cutlass13device_kernelIN5flash11enable_sm90INS1_16FlashAttnFwdSm90INS1_25CollectiveMainloopFwdSm90ILi2EN4cute5tupleIJNS5_1CILi1EEES8_S8_EEENS6_IJNS7_ILi128EEENS7_ILi96EEENS7_ILi64EEEEEELi256ENS_10bfloat16_tEfNS_4arch4Sm90ELb0ELb0ELb1ELb1ELb0ELb0ELb0ELb1ELb0ELb1ELb0ELb0EEENS1_21CollectiveEpilogueFwdINS6_IJSA_NS7_ILi256EEESB_EEES9_SE_SG_Li256ELb1ELb1ELb0ELb0EEENS1_36VarlenDynamicPersistentTileSchedulerILi128ELi96ELi256ELi128ELb0ELb1ELb1ELb0ELb1ELb1EEEEEEEEEvNT_6ParamsE,"",@"SHT_CUDA_INFO"
	.sectionflags	@""
	.align	4


	//----- nvinfo : EIATTR_CUDA_API_VERSION
	.align		4
        /*0000*/ 	.byte	0x04, 0x37
        /*0002*/ 	.short	(.L_144 - .L_143)
.L_143:
        /*0004*/ 	.word	0x00000082


	//----- nvinfo : EIATTR_KPARAM_INFO
	.align		4
.L_144:
        /*0008*/ 	.byte	0x04, 0x17
        /*000a*/ 	.short	(.L_146 - .L_145)
.L_145:
        /*000c*/ 	.word	0x00000000
        /*0010*/ 	.short	0x0000
        /*0012*/ 	.short	0x0000
        /*0014*/ 	.byte	0x00, 0xf0, 0x01, 0x2a


	//----- nvinfo : EIATTR_SPARSE_MMA_MASK
	.align		4
.L_146:
        /*0018*/ 	.byte	0x03, 0x50
        /*001a*/ 	.short	0x0000


	//----- nvinfo : EIATTR_MAXREG_COUNT
	.align		4
        /*001c*/ 	.byte	0x03, 0x1b
        /*001e*/ 	.short	0x00a8


	//----- nvinfo : EIATTR_MERCURY_ISA_VERSION
	.align		4
        /*0020*/ 	.byte	0x03, 0x5f
        /*0022*/ 	.short	0x0101


	//----- nvinfo : EIATTR_VRC_CTA_INIT_COUNT
	.align		4
        /*0024*/ 	.byte	0x02, 0x4a
	.zero		1
	.zero		1


	//----- nvinfo : EIATTR_EXIT_INSTR_OFFSETS
	.align		4
        /*0028*/ 	.byte	0x04, 0x1c
        /*002a*/ 	.short	(.L_148 - .L_147)


	//   ....[0]....
.L_147:
        /*002c*/ 	.word	0x00000010


	//----- nvinfo : EIATTR_MAX_THREADS
	.align		4
.L_148:
        /*0030*/ 	.byte	0x04, 0x05
        /*0032*/ 	.short	(.L_150 - .L_149)
.L_149:
        /*0034*/ 	.word	0x00000180
        /*0038*/ 	.word	0x00000001
        /*003c*/ 	.word	0x00000001


	//----- nvinfo : EIATTR_CBANK_PARAM_SIZE
	.align		4
.L_150:
        /*0040*/ 	.byte	0x03, 0x19
        /*0042*/ 	.short	0x0a80


	//----- nvinfo : EIATTR_PARAM_CBANK
	.align		4
        /*0044*/ 	.byte	0x04, 0x0a
        /*0046*/ 	.short	(.L_152 - .L_151)
	.align		4
.L_151:
        /*0048*/ 	.word	index@(.nv.constant0._ZN7cutlass13device_kernelIN5flash11enable_sm90INS1_16FlashAttnFwdSm90INS1_25CollectiveMainloopFwdSm90ILi2EN4cute5tupleIJNS5_1CILi1EEES8_S8_EEENS6_IJNS7_ILi128EEENS7_ILi96EEENS7_ILi64EEEEEELi256ENS_10bfloat16_tEfNS_4arch4Sm90ELb0ELb0ELb1ELb1ELb0ELb0ELb0ELb1ELb0ELb1ELb0ELb0EEENS1_21CollectiveEpilogueFwdINS6_IJSA_NS7_ILi256EEESB_EEES9_SE_SG_Li256ELb1ELb1ELb0ELb0EEENS1_36VarlenDynamicPersistentTileSchedulerILi128ELi96ELi256ELi128ELb0ELb1ELb1ELb0ELb1ELb1EEEEEEEEEvNT_6ParamsE)
        /*004c*/ 	.short	0x0380
        /*004e*/ 	.short	0x0a80


	//----- nvinfo : EIATTR_SW_WAR
	.align		4
.L_152:
        /*0050*/ 	.byte	0x04, 0x36
        /*0052*/ 	.short	(.L_154 - .L_153)
.L_153:
        /*0054*/ 	.word	0x00000008
.L_154:


//--------------------- .nv.info._ZN7cutlass13device_kernelIN5flash11enable_sm90INS1_16FlashAttnFwdSm90INS1_25CollectiveMainloopFwdSm90ILi2EN4cute5tupleIJNS5_1CILi1EEES8_S8_EEENS6_IJNS7_ILi128EEENS7_ILi96EEENS7_ILi64EEEEEELi256ENS_10bfloat16_tEfNS_4arch4Sm90ELb0ELb0ELb1ELb1ELb0ELb1ELb0ELb1ELb0ELb1ELb0ELb0EEENS1_21CollectiveEpilogueFwdINS6_IJSA_NS7_ILi256EEESB_EEES9_SE_SG_Li256ELb1ELb1ELb0ELb0EEENS1_36VarlenDynamicPersistentTileSchedulerILi128ELi96ELi256ELi128ELb0ELb1ELb1ELb0ELb1ELb1EEEEEEEEEvNT_6ParamsE --------------------------
	.section	.nv.info._ZN7cutlass13device_kernelIN5flash11enable_sm90INS1_16FlashAttnFwdSm90INS1_25CollectiveMainloopFwdSm90ILi2EN4cute5tupleIJNS5_1CILi1EEES8_S8_EEENS6_IJNS7_ILi128EEENS7_ILi96EEENS7_ILi64EEEEEELi256ENS_10bfloat16_tEfNS_4arch4Sm90ELb0ELb0ELb1ELb1ELb0ELb1ELb0ELb1ELb0ELb1ELb0ELb0EEENS1_21CollectiveEpilogueFwdINS6_IJSA_NS7_ILi256EEESB_EEES9_SE_SG_Li256ELb1ELb1ELb0ELb0EEENS1_36VarlenDynamicPersistentTileSchedulerILi128ELi96ELi256ELi128ELb0ELb1ELb1ELb0ELb1ELb1EEEEEEEEEvNT_6ParamsE,"",@"SHT_CUDA_INFO"
	.sectionflags	@""
	.align	4


	//----- nvinfo : EIATTR_CUDA_API_VERSION
	.align		4
        /*0000*/ 	.byte	0x04, 0x37
        /*0002*/ 	.short	(.L_156 - .L_155)
.L_155:
        /*0004*/ 	.word	0x00000082


	//----- nvinfo : EIATTR_KPARAM_INFO
	.align		4
.L_156:
        /*0008*/ 	.byte	0x04, 0x17
        /*000a*/ 	.short	(.L_158 - .L_157)
.L_157:
        /*000c*/ 	.word	0x00000000
        /*0010*/ 	.short	0x0000
        /*0012*/ 	.short	0x0000
        /*0014*/ 	.byte	0x00, 0xf0, 0x01, 0x2a


	//----- nvinfo : EIATTR_SPARSE_MMA_MASK
	.align		4
.L_158:
        /*0018*/ 	.byte	0x03, 0x50
        /*001a*/ 	.short	0x0000


	//----- nvinfo : EIATTR_MAXREG_COUNT
	.align		4
        /*001c*/ 	.byte	0x03, 0x1b
        /*001e*/ 	.short	0x00a8


	//----- nvinfo : EIATTR_MERCURY_ISA_VERSION
	.align		4
        /*0020*/ 	.byte	0x03, 0x5f
        /*0022*/ 	.short	0x0101


	//----- nvinfo : EIATTR_VRC_CTA_INIT_COUNT
	.align		4
        /*0024*/ 	.byte	0x02, 0x4a
	.zero		1
	.zero		1


	//----- nvinfo : EIATTR_EXIT_INSTR_OFFSETS
	.align		4
        /*0028*/ 	.byte	0x04, 0x1c
        /*002a*/ 	.short	(.L_160 - .L_159)


	//   ....[0]....
.L_159:
        /*002c*/ 	.word	0x00000010


	//----- nvinfo : EIATTR_MAX_THREADS
	.align		4
.L_160:
        /*0030*/ 	.byte	0x04, 0x05
        /*0032*/ 	.short	(.L_162 - .L_161)
.L_161:
        /*0034*/ 	.word	0x00000180
        /*0038*/ 	.word	0x00000001
        /*003c*/ 	.word	0x00000001


	//----- nvinfo : EIATTR_CBANK_PARAM_SIZE
	.align		4
.L_162:
        /*0040*/ 	.byte	0x03, 0x19
        /*0042*/ 	.short	0x0a80


	//----- nvinfo : EIATTR_PARAM_CBANK
	.align		4
        /*0044*/ 	.byte	0x04, 0x0a
        /*0046*/ 	.short	(.L_164 - .L_163)
	.align		4
.L_163:
        /*0048*/ 	.word	index@(.nv.constant0._ZN7cutlass13device_kernelIN5flash11enable_sm90INS1_16FlashAttnFwdSm90INS1_25CollectiveMainloopFwdSm90ILi2EN4cute5tupleIJNS5_1CILi1EEES8_S8_EEENS6_IJNS7_ILi128EEENS7_ILi96EEENS7_ILi64EEEEEELi256ENS_10bfloat16_tEfNS_4arch4Sm90ELb0ELb0ELb1ELb1ELb0ELb1ELb0ELb1ELb0ELb1ELb0ELb0EEENS1_21CollectiveEpilogueFwdINS6_IJSA_NS7_ILi256EEESB_EEES9_SE_SG_Li256ELb1ELb1ELb0ELb0EEENS1_36VarlenDynamicPersistentTileSchedulerILi128ELi96ELi256ELi128ELb0ELb1ELb1ELb0ELb1ELb1EEEEEEEEEvNT_6ParamsE)
        /*004c*/ 	.short	0x0380
        /*004e*/ 	.short	0x0a80


	//----- nvinfo : EIATTR_SW_WAR
	.align		4
.L_164:
        /*0050*/ 	.byte	0x04, 0x36
        /*0052*/ 	.short	(.L_166 - .L_165)
.L_165:
        /*0054*/ 	.word	0x00000008
.L_166:


//--------------------- .nv.info._ZN7cutlass13device_kernelIN5flash11enable_sm90INS1_16FlashAttnFwdSm90INS1_25CollectiveMainloopFwdSm90ILi2EN4cute5tupleIJNS5_1CILi1EEES8_S8_EEENS6_IJNS7_ILi128EEENS7_ILi96EEENS7_ILi64EEEEEELi256ENS_10bfloat16_tEfNS_4arch4Sm90ELb0ELb0ELb1ELb1ELb0ELb0ELb1ELb1ELb0ELb1ELb0ELb0EEENS1_21CollectiveEpilogueFwdINS6_IJSA_NS7_ILi256EEESB_EEES9_SE_SG_Li256ELb1ELb1ELb0ELb0EEENS1_36VarlenDynamicPersistentTileSchedulerILi128ELi96ELi256ELi128ELb0ELb1ELb1ELb0ELb1ELb1EEEEEEEEEvNT_6ParamsE --------------------------
	.section	.nv.info._ZN7cutlass13device_kernelIN5flash11enable_sm90INS1_16FlashAttnFwdSm90INS1_25CollectiveMainloopFwdSm90ILi2EN4cute5tupleIJNS5_1CILi1EEES8_S8_EEENS6_IJNS7_ILi128EEENS7_ILi96EEENS7_ILi64EEEEEELi256ENS_10bfloat16_tEfNS_4arch4Sm90ELb0ELb0ELb1ELb1ELb0ELb0ELb1ELb1ELb0ELb1ELb0ELb0EEENS1_21CollectiveEpilogueFwdINS6_IJSA_NS7_ILi256EEESB_EEES9_SE_SG_Li256ELb1ELb1ELb0ELb0EEENS1_36VarlenDynamicPersistentTileSchedulerILi128ELi96ELi256ELi128ELb0ELb1ELb1ELb0ELb1ELb1EEEEEEEEEvNT_6ParamsE,"",@"SHT_CUDA_INFO"
	.sectionflags	@""
	.align	4


	//----- nvinfo : EIATTR_CUDA_API_VERSION
	.align		4
        /*0000*/ 	.byte	0x04, 0x37
        /*0002*/ 	.short	(.L_168 - .L_167)
.L_167:
        /*0004*/ 	.word	0x00000082


	//----- nvinfo : EIATTR_KPARAM_INFO
	.align		4
.L_168:
        /*0008*/ 	.byte	0x04, 0x17
        /*000a*/ 	.short	(.L_170 - .L_169)
.L_169:
        /*000c*/ 	.word	0x00000000
        /*0010*/ 	.short	0x0000
        /*0012*/ 	.short	0x0000
        /*0014*/ 	.byte	0x00, 0xf0, 0x01, 0x2e


	//----- nvinfo : EIATTR_SPARSE_MMA_MASK
	.align		4
.L_170:
        /*0018*/ 	.byte	0x03, 0x50
        /*001a*/ 	.short	0x0000


	//----- nvinfo : EIATTR_MAXREG_COUNT
	.align		4
        /*001c*/ 	.byte	0x03, 0x1b
        /*001e*/ 	.short	0x00a8


	//----- nvinfo : EIATTR_MERCURY_ISA_VERSION
	.align		4
        /*0020*/ 	.byte	0x03, 0x5f
        /*0022*/ 	.short	0x0101


	//----- nvinfo : EIATTR_VRC_CTA_INIT_COUNT
	.align		4
        /*0024*/ 	.byte	0x02, 0x4a
	.zero		1
	.zero		1


	//----- nvinfo : EIATTR_EXIT_INSTR_OFFSETS
	.align		4
        /*0028*/ 	.byte	0x04, 0x1c
        /*002a*/ 	.short	(.L_172 - .L_171)


	//   ....[0]....
.L_171:
        /*002c*/ 	.word	0x00000010


	//----- nvinfo : EIATTR_MAX_THREADS
	.align		4
.L_172:
        /*0030*/ 	.byte	0x04, 0x05
        /*0032*/ 	.short	(.L_174 - .L_173)
.L_173:
        /*0034*/ 	.word	0x00000180
        /*0038*/ 	.word	0x00000001
        /*003c*/ 	.word	0x00000001


	//----- nvinfo : EIATTR_CBANK_PARAM_SIZE
	.align		4
.L_174:
        /*0040*/ 	.byte	0x03, 0x19
        /*0042*/ 	.short	0x0b80


	//----- nvinfo : EIATTR_PARAM_CBANK
	.align		4
        /*0044*/ 	.byte	0x04, 0x0a
        /*0046*/ 	.short	(.L_176 - .L_175)
	.align		4
.L_175:
        /*0048*/ 	.word	index@(.nv.constant0._ZN7cutlass13device_kernelIN5flash11enable_sm90INS1_16FlashAttnFwdSm90INS1_25CollectiveMainloopFwdSm90ILi2EN4cute5tupleIJNS5_1CILi1EEES8_S8_EEENS6_IJNS7_ILi128EEENS7_ILi96EEENS7_ILi64EEEEEELi256ENS_10bfloat16_tEfNS_4arch4Sm90ELb0ELb0ELb1ELb1ELb0ELb0ELb1ELb1ELb0ELb1ELb0ELb0EEENS1_21CollectiveEpilogueFwdINS6_IJSA_NS7_ILi256EEESB_EEES9_SE_SG_Li256ELb1ELb1ELb0ELb0EEENS1_36VarlenDynamicPersistentTileSchedulerILi128ELi96ELi256ELi128ELb0ELb1ELb1ELb0ELb1ELb1EEEEEEEEEvNT_6ParamsE)
        /*004c*/ 	.short	0x0380
        /*004e*/ 	.short	0x0b80


	//----- nvinfo : EIATTR_SW_WAR
	.align		4
.L_176:
        /*0050*/ 	.byte	0x04, 0x36
        /*0052*/ 	.short	(.L_178 - .L_177)
.L_177:
        /*0054*/ 	.word	0x00000008
.L_178:


//--------------------- .nv.info._ZN7cutlass13device_kernelIN5flash11enable_sm90INS1_16FlashAttnFwdSm90INS1_25CollectiveMainloopFwdSm90ILi2EN4cute5tupleIJNS5_1CILi1EEES8_S8_EEENS6_IJNS7_ILi128EEENS7_ILi96EEENS7_ILi64EEEEEELi256ENS_10bfloat16_tEfNS_4arch4Sm90ELb0ELb0ELb1ELb1ELb0ELb1ELb1ELb1ELb0ELb1ELb0ELb0EEENS1_21CollectiveEpilogueFwdINS6_IJSA_NS7_ILi256EEESB_EEES9_SE_SG_Li256ELb1ELb1ELb0ELb0EEENS1_36VarlenDynamicPersistentTileSchedulerILi128ELi96ELi256ELi128ELb0ELb1ELb1ELb0ELb1ELb1EEEEEEEEEvNT_6ParamsE --------------------------
	.section	.nv.info._ZN7cutlass13device_kernelIN5flash11enable_sm90INS1_16FlashAttnFwdSm90INS1_25CollectiveMainloopFwdSm90ILi2EN4cute5tupleIJNS5_1CILi1EEES8_S8_EEENS6_IJNS7_ILi128EEENS7_ILi96EEENS7_ILi64EEEEEELi256ENS_10bfloat16_tEfNS_4arch4Sm90ELb0ELb0ELb1ELb1ELb0ELb1ELb1ELb1ELb0ELb1ELb0ELb0EEENS1_21CollectiveEpilogueFwdINS6_IJSA_NS7_ILi256EEESB_EEES9_SE_SG_Li256ELb1ELb1ELb0ELb0EEENS1_36VarlenDynamicPersistentTileSchedulerILi128ELi96ELi256ELi128ELb0ELb1ELb1ELb0ELb1ELb1EEEEEEEEEvNT_6ParamsE,"",@"SHT_CUDA_INFO"
	.sectionflags	@""
	.align	4


	//----- nvinfo : EIATTR_CUDA_API_VERSION
	.align		4
        /*0000*/ 	.byte	0x04, 0x37
        /*0002*/ 	.short	(.L_180 - .L_179)
.L_179:
        /*0004*/ 	.word	0x00000082


	//----- nvinfo : EIATTR_KPARAM_INFO
	.align		4
.L_180:
        /*0008*/ 	.byte	0x04, 0x17
        /*000a*/ 	.short	(.L_182 - .L_181)
.L_181:
        /*000c*/ 	.word	0x00000000
        /*0010*/ 	.short	0x0000
        /*0012*/ 	.short	0x0000
        /*0014*/ 	.byte	0x00, 0xf0, 0x01, 0x2e


	//----- nvinfo : EIATTR_SPARSE_MMA_MASK
	.align		4
.L_182:
        /*0018*/ 	.byte	0x03, 0x50
        /*001a*/ 	.short	0x0000


	//----- nvinfo : EIATTR_MAXREG_COUNT
	.align		4
        /*001c*/ 	.byte	0x03, 0x1b
        /*001e*/ 	.short	0x00a8


	//----- nvinfo : EIATTR_MERCURY_ISA_VERSION
	.align		4
        /*0020*/ 	.byte	0x03, 0x5f
        /*0022*/ 	.short	0x0101


	//----- nvinfo : EIATTR_VRC_CTA_INIT_COUNT
	.align		4
        /*0024*/ 	.byte	0x02, 0x4a
	.zero		1
	.zero		1


	//----- nvinfo : EIATTR_EXIT_INSTR_OFFSETS
	.align		4
        /*0028*/ 	.byte	0x04, 0x1c
        /*002a*/ 	.short	(.L_184 - .L_183)


	//   ....[0]....
.L_183:
        /*002c*/ 	.word	0x00000010


	//----- nvinfo : EIATTR_MAX_THREADS
	.align		4
.L_184:
        /*0030*/ 	.byte	0x04, 0x05
        /*0032*/ 	.short	(.L_186 - .L_185)
.L_185:
        /*0034*/ 	.word	0x00000180
        /*0038*/ 	.word	0x00000001
        /*003c*/ 	.word	0x00000001


	//----- nvinfo : EIATTR_CBANK_PARAM_SIZE
	.align		4
.L_186:
        /*0040*/ 	.byte	0x03, 0x19
        /*0042*/ 	.short	0x0b80


	//----- nvinfo : EIATTR_PARAM_CBANK
	.align		4
        /*0044*/ 	.byte	0x04, 0x0a
        /*0046*/ 	.short	(.L_188 - .L_187)
	.align		4
.L_187:
        /*0048*/ 	.word	index@(.nv.constant0._ZN7cutlass13device_kernelIN5flash11enable_sm90INS1_16FlashAttnFwdSm90INS1_25CollectiveMainloopFwdSm90ILi2EN4cute5tupleIJNS5_1CILi1EEES8_S8_EEENS6_IJNS7_ILi128EEENS7_ILi96EEENS7_ILi64EEEEEELi256ENS_10bfloat16_tEfNS_4arch4Sm90ELb0ELb0ELb1ELb1ELb0ELb1ELb1ELb1ELb0ELb1ELb0ELb0EEENS1_21CollectiveEpilogueFwdINS6_IJSA_NS7_ILi256EEESB_EEES9_SE_SG_Li256ELb1ELb1ELb0ELb0EEENS1_36VarlenDynamicPersistentTileSchedulerILi128ELi96ELi256ELi128ELb0ELb1ELb1ELb0ELb1ELb1EEEEEEEEEvNT_6ParamsE)
        /*004c*/ 	.short	0x0380
        /*004e*/ 	.short	0x0b80


	//----- nvinfo : EIATTR_SW_WAR
	.align		4
.L_188:
        /*0050*/ 	.byte	0x04, 0x36
        /*0052*/ 	.short	(.L_190 - .L_189)
.L_189:
        /*0054*/ 	.word	0x00000008
.L_190:


//--------------------- .nv.info._ZN7cutlass13device_kernelIN5flash11enable_sm90INS1_16FlashAttnFwdSm90INS1_25CollectiveMainloopFwdSm90ILi2EN4cute5tupleIJNS5_1CILi1EEES8_S8_EEENS6_IJNS7_ILi128EEENS7_ILi96EEENS7_ILi64EEEEEELi256ENS_10bfloat16_tEfNS_4arch4Sm90ELb0ELb1ELb1ELb0ELb0ELb0ELb0ELb1ELb0ELb1ELb0ELb0EEENS1_21CollectiveEpilogueFwdINS6_IJSA_NS7_ILi256EEESB_EEES9_SE_SG_Li256ELb0ELb1ELb0ELb0EEENS1_30DynamicPersistentTileSchedulerILi256ELi128ELb0ELb1ELb1EEEEEEEEEvNT_6ParamsE --------------------------
	.section	.nv.info._ZN7cutlass13device_kernelIN5flash11enable_sm90INS1_16FlashAttnFwdSm90INS1_25CollectiveMainloopFwdSm90ILi2EN4cute5tupleIJNS5_1CILi1EEES8_S8_EEENS6_IJNS7_ILi128EEENS7_ILi96EEENS7_ILi64EEEEEELi256ENS_10bfloat16_tEfNS_4arch4Sm90ELb0ELb1ELb1ELb0ELb0ELb0ELb0ELb1ELb0ELb1ELb0ELb0EEENS1_21CollectiveEpilogueFwdINS6_IJSA_NS7_ILi256EEESB_EEES9_SE_SG_Li256ELb0ELb1ELb0ELb0EEENS1_30DynamicPersistentTileSchedulerILi256ELi128ELb0ELb1ELb1EEEEEEEEEvNT_6ParamsE,"",@"SHT_CUDA_INFO"
	.sectionflags	@""
	.align	4


	//----- nvinfo : EIATTR_CUDA_API_VERSION
	.align		4
        /*0000*/ 	.byte	0x04, 0x37
        /*0002*/ 	.short	(.L_192 - .L_191)
.L_191:
        /*0004*/ 	.word	0x00000082


	//----- nvinfo : EIATTR_KPARAM_INFO
	.align		4
.L_192:
        /*0008*/ 	.byte	0x04, 0x17
        /*000a*/ 	.short	(.L_194 - .L_193)
.L_193:
        /*000c*/ 	.word	0x00000000
        /*0010*/ 	.short	0x0000
        /*0012*/ 	.short	0x0000
        /*0014*/ 	.byte	0x00, 0xf0, 0x01, 0x2a


	//----- nvinfo : EIATTR_SPARSE_MMA_MASK
	.align		4
.L_194:
        /*0018*/ 	.byte	0x03, 0x50
        /*001a*/ 	.short	0x0000


	//----- nvinfo : EIATTR_MAXREG_COUNT
	.align		4
        /*001c*/ 	.byte	0x03, 0x1b
        /*001e*/ 	.short	0x00a8


	//----- nvinfo : EIATTR_MERCURY_ISA_VERSION
	.align		4
        /*0020*/ 	.byte	0x03, 0x5f
        /*0022*/ 	.short	0x0101


	//----- nvinfo : EIATTR_VRC_CTA_INIT_COUNT
	.align		4
        /*0024*/ 	.byte	0x02, 0x4a
	.zero		1
	.zero		1


	//----- nvinfo : EIATTR_EXIT_INSTR_OFFSETS
	.align		4
        /*0028*/ 	.byte	0x04, 0x1c
        /*002a*/ 	.short	(.L_196 - .L_195)


	//   ....[0]....
.L_195:
        /*002c*/ 	.word	0x00000010


	//----- nvinfo : EIATTR_MAX_THREADS
	.align		4
.L_196:
        /*0030*/ 	.byte	0x04, 0x05
        /*0032*/ 	.short	(.L_198 - .L_197)
.L_197:
        /*0034*/ 	.word	0x00000180
        /*0038*/ 	.word	0x00000001
        /*003c*/ 	.word	0x00000001


	//----- nvinfo : EIATTR_CBANK_PARAM_SIZE
	.align		4
.L_198:
        /*0040*/ 	.byte	0x03, 0x19
        /*0042*/ 	.short	0x0a80


	//----- nvinfo : EIATTR_PARAM_CBANK
	.align		4
        /*0044*/ 	.byte	0x04, 0x0a
        /*0046*/ 	.short	(.L_200 - .L_199)
	.align		4
.L_199:
        /*0048*/ 	.word	index@(.nv.constant0._ZN7cutlass13device_kernelIN5flash11enable_sm90INS1_16FlashAttnFwdSm90INS1_25CollectiveMainloopFwdSm90ILi2EN4cute5tupleIJNS5_1CILi1EEES8_S8_EEENS6_IJNS7_ILi128EEENS7_ILi96EEENS7_ILi64EEEEEELi256ENS_10bfloat16_tEfNS_4arch4Sm90ELb0ELb1ELb1ELb0ELb0ELb0ELb0ELb1ELb0ELb1ELb0ELb0EEENS1_21CollectiveEpilogueFwdINS6_IJSA_NS7_ILi256EEESB_EEES9_SE_SG_Li256ELb0ELb1ELb0ELb0EEENS1_30DynamicPersistentTileSchedulerILi256ELi128ELb0ELb1ELb1EEEEEEEEEvNT_6ParamsE)
        /*004c*/ 	.short	0x0380
        /*004e*/ 	.short	0x0a80


	//----- nvinfo : EIATTR_SW_WAR
	.align		4
.L_200:
        /*0050*/ 	.byte	0x04, 0x36
        /*0052*/ 	.short	(.L_202 - .L_201)
.L_201:
        /*0054*/ 	.word	0x00000008
.L_202:


//--------------------- .nv.info._ZN7cutlass13device_kernelIN5flash11enable_sm90INS1_16FlashAttnFwdSm90INS1_25CollectiveMainloopFwdSm90ILi2EN4cute5tupleIJNS5_1CILi1EEES8_S8_EEENS6_IJNS7_ILi128EEENS7_ILi96EEENS7_ILi64EEEEEELi256ENS_10bfloat16_tEfNS_4arch4Sm90ELb0ELb1ELb1ELb0ELb0ELb0ELb1ELb1ELb0ELb1ELb0ELb0EEENS1_21CollectiveEpilogueFwdINS6_IJSA_NS7_ILi256EEESB_EEES9_SE_SG_Li256ELb0ELb1ELb0ELb0EEENS1_30DynamicPersistentTileSchedulerILi256ELi128ELb0ELb1ELb1EEEEEEEEEvNT_6ParamsE --------------------------
	.section	.nv.info._ZN7cutlass13device_kernelIN5flash11enable_sm90INS1_16FlashAttnFwdSm90INS1_25CollectiveMainloopFwdSm90ILi2EN4cute5tupleIJNS5_1CILi1EEES8_S8_EEENS6_IJNS7_ILi128EEENS7_ILi96EEENS7_ILi64EEEEEELi256ENS_10bfloat16_tEfNS_4arch4Sm90ELb0ELb1ELb1ELb0ELb0ELb0ELb1ELb1ELb0ELb1ELb0ELb0EEENS1_21CollectiveEpilogueFwdINS6_IJSA_NS7_ILi256EEESB_EEES9_SE_SG_Li256ELb0ELb1ELb0ELb0EEENS1_30DynamicPersistentTileSchedulerILi256ELi128ELb0ELb1ELb1EEEEEEEEEvNT_6ParamsE,"",@"SHT_CUDA_INFO"
	.sectionflags	@""
	.align	4


	//----- nvinfo : EIATTR_CUDA_API_VERSION
	.align		4
        /*0000*/ 	.byte	0x04, 0x37
        /*0002*/ 	.short	(.L_204 - .L_203)
.L_203:
        /*0004*/ 	.word	0x00000082


	//----- nvinfo : EIATTR_KPARAM_INFO
	.align		4
.L_204:
        /*0008*/ 	.byte	0x04, 0x17
        /*000a*/ 	.short	(.L_206 - .L_205)
.L_205:
        /*000c*/ 	.word	0x00000000
        /*0010*/ 	.short	0x0000
        /*0012*/ 	.short	0x0000
        /*0014*/ 	.byte	0x00, 0xf0, 0x01, 0x2e


	//----- nvinfo : EIATTR_SPARSE_MMA_MASK
	.align		4
.L_206:
        /*0018*/ 	.byte	0x03, 0x50
        /*001a*/ 	.short	0x0000


	//----- nvinfo : EIATTR_MAXREG_COUNT
	.align		4
        /*001c*/ 	.byte	0x03, 0x1b
        /*001e*/ 	.short	0x00a8


	//----- nvinfo : EIATTR_MERCURY_ISA_VERSION
	.align		4
        /*0020*/ 	.byte	0x03, 0x5f
        /*0022*/ 	.short	0x0101


	//----- nvinfo : EIATTR_VRC_CTA_INIT_COUNT
	.align		4
        /*0024*/ 	.byte	0x02, 0x4a
	.zero		1
	.zero		1


	//----- nvinfo : EIATTR_EXIT_INSTR_OFFSETS
	.align		4
        /*0028*/ 	.byte	0x04, 0x1c
        /*002a*/ 	.short	(.L_208 - .L_207)


	//   ....[0]....
.L_207:
        /*002c*/ 	.word	0x00000010


	//----- nvinfo : EIATTR_MAX_THREADS
	.align		4
.L_208:
        /*0030*/ 	.byte	0x04, 0x05
        /*0032*/ 	.short	(.L_210 - .L_209)
.L_209:
        /*0034*/ 	.word	0x00000180
        /*0038*/ 	.word	0x00000001
        /*003c*/ 	.word	0x00000001


	//----- nvinfo : EIATTR_CBANK_PARAM_SIZE
	.align		4
.L_210:
        /*0040*/ 	.byte	0x03, 0x19
        /*0042*/ 	.short	0x0b80


	//----- nvinfo : EIATTR_PARAM_CBANK
	.align		4
        /*0044*/ 	.byte	0x04, 0x0a
        /*0046*/ 	.short	(.L_212 - .L_211)
	.align		4
.L_211:
        /*0048*/ 	.word	index@(.nv.constant0._ZN7cutlass13device_kernelIN5flash11enable_sm90INS1_16FlashAttnFwdSm90INS1_25CollectiveMainloopFwdSm90ILi2EN4cute5tupleIJNS5_1CILi1EEES8_S8_EEENS6_IJNS7_ILi128EEENS7_ILi96EEENS7_ILi64EEEEEELi256ENS_10bfloat16_tEfNS_4arch4Sm90ELb0ELb1ELb1ELb0ELb0ELb0ELb1ELb1ELb0ELb1ELb0ELb0EEENS1_21CollectiveEpilogueFwdINS6_IJSA_NS7_ILi256EEESB_EEES9_SE_SG_Li256ELb0ELb1ELb0ELb0EEENS1_30DynamicPersistentTileSchedulerILi256ELi128ELb0ELb1ELb1EEEEEEEEEvNT_6ParamsE)
        /*004c*/ 	.short	0x0380
        /*004e*/ 	.short	0x0b80


	//----- nvinfo : EIATTR_SW_WAR
	.align		4
.L_212:
        /*0050*/ 	.byte	0x04, 0x36
        /*0052*/ 	.short	(.L_214 - .L_213)
.L_213:
        /*0054*/ 	.word	0x00000008
.L_214:


//--------------------- .nv.info._ZN7cutlass13device_kernelIN5flash11enable_sm90INS1_16FlashAttnFwdSm90INS1_25CollectiveMainloopFwdSm90ILi2EN4cute5tupleIJNS5_1CILi1EEES8_S8_EEENS6_IJNS7_ILi128EEENS7_ILi96EEENS7_ILi64EEEEEELi256ENS_10bfloat16_tEfNS_4arch4Sm90ELb0ELb1ELb1ELb1ELb0ELb0ELb0ELb1ELb0ELb1ELb0ELb0EEENS1_21CollectiveEpilogueFwdINS6_IJSA_NS7_ILi256EEESB_EEES9_SE_SG_Li256ELb1ELb1ELb0ELb0EEENS1_36VarlenDynamicPersistentTileSchedulerILi128ELi96ELi256ELi128ELb0ELb1ELb1ELb1ELb0ELb1EEEEEEEEEvNT_6ParamsE --------------------------
	.section	.nv.info._ZN7cutlass13device_kernelIN5flash11enable_sm90INS1_16FlashAttnFwdSm90INS1_25CollectiveMainloopFwdSm90ILi2EN4cute5tupleIJNS5_1CILi1EEES8_S8_EEENS6_IJNS7_ILi128EEENS7_ILi96EEENS7_ILi64EEEEEELi256ENS_10bfloat16_tEfNS_4arch4Sm90ELb0ELb1ELb1ELb1ELb0ELb0ELb0ELb1ELb0ELb1ELb0ELb0EEENS1_21CollectiveEpilogueFwdINS6_IJSA_NS7_ILi256EEESB_EEES9_SE_SG_Li256ELb1ELb1ELb0ELb0EEENS1_36VarlenDynamicPersistentTileSchedulerILi128ELi96ELi256ELi128ELb0ELb1ELb1ELb1ELb0ELb1EEEEEEEEEvNT_6ParamsE,"",@"SHT_CUDA_INFO"
	.sectionflags	@""
	.align	4


	//----- nvinfo : EIATTR_CUDA_API_VERSION
	.align		4
        /*0000*/ 	.byte	0x04, 0x37
        /*0002*/ 	.short	(.L_216 - .L_215)
.L_215:
        /*0004*/ 	.word	0x00000082


	//----- nvinfo : EIATTR_KPARAM_INFO
	.align		4
.L_216:
        /*0008*/ 	.byte	0x04, 0x17
        /*000a*/ 	.short	(.L_218 - .L_217)
.L_217:
        /*000c*/ 	.word	0x00000000
        /*0010*/ 	.short	0x0000
        /*0012*/ 	.short	0x0000
        /*0014*/ 	.byte	0x00, 0xf0, 0x01, 0x2a


	//----- nvinfo : EIATTR_SPARSE_MMA_MASK
	.align		4
.L_218:
        /*0018*/ 	.byte	0x03, 0x50
        /*001a*/ 	.short	0x0000


	//----- nvinfo : EIATTR_MAXREG_COUNT
	.align		4
        /*001c*/ 	.byte	0x03, 0x1b
        /*001e*/ 	.short	0x00a8


	//----- nvinfo : EIATTR_MERCURY_ISA_VERSION
	.align		4
        /*0020*/ 	.byte	0x03, 0x5f
        /*0022*/ 	.short	0x0101


	//----- nvinfo : EIATTR_VRC_CTA_INIT_COUNT
	.align		4
        /*0024*/ 	.byte	0x02, 0x4a
	.zero		1
	.zero		1


	//----- nvinfo : EIATTR_EXIT_INSTR_OFFSETS
	.align		4
        /*0028*/ 	.byte	0x04, 0x1c
        /*002a*/ 	.short	(.L_220 - .L_219)


	//   ....[0]....
.L_219:
        /*002c*/ 	.word	0x00000010


	//----- nvinfo : EIATTR_MAX_THREADS
	.align		4
.L_220:
        /*0030*/ 	.byte	0x04, 0x05
        /*0032*/ 	.short	(.L_222 - .L_221)
.L_221:
        /*0034*/ 	.word	0x00000180
        /*0038*/ 	.word	0x00000001
        /*003c*/ 	.word	0x00000001


	//----- nvinfo : EIATTR_CBANK_PARAM_SIZE
	.align		4
.L_222:
        /*0040*/ 	.byte	0x03, 0x19
        /*0042*/ 	.short	0x0a80


	//----- nvinfo : EIATTR_PARAM_CBANK
	.align		4
        /*0044*/ 	.byte	0x04, 0x0a
        /*0046*/ 	.short	(.L_224 - .L_223)
	.align		4
.L_223:
        /*0048*/ 	.word	index@(.nv.constant0._ZN7cutlass13device_kernelIN5flash11enable_sm90INS1_16FlashAttnFwdSm90INS1_25CollectiveMainloopFwdSm90ILi2EN4cute5tupleIJNS5_1CILi1EEES8_S8_EEENS6_IJNS7_ILi128EEENS7_ILi96EEENS7_ILi64EEEEEELi256ENS_10bfloat16_tEfNS_4arch4Sm90ELb0ELb1ELb1ELb1ELb0ELb0ELb0ELb1ELb0ELb1ELb0ELb0EEENS1_21CollectiveEpilogueFwdINS6_IJSA_NS7_ILi256EEESB_EEES9_SE_SG_Li256ELb1ELb1ELb0ELb0EEENS1_36VarlenDynamicPersistentTileSchedulerILi128ELi96ELi256ELi128ELb0ELb1ELb1ELb1ELb0ELb1EEEEEEEEEvNT_6ParamsE)
        /*004c*/ 	.short	0x0380
        /*004e*/ 	.short	0x0a80


	//----- nvinfo : EIATTR_SW_WAR
	.align		4
.L_224:
        /*0050*/ 	.byte	0x04, 0x36
        /*0052*/ 	.short	(.L_226 - .L_225)
.L_225:
        /*0054*/ 	.word	0x00000008
.L_226:


//--------------------- .nv.info._ZN7cutlass13device_kernelIN5flash11enable_sm90INS1_16FlashAttnFwdSm90INS1_25CollectiveMainloopFwdSm90ILi2EN4cute5tupleIJNS5_1CILi1EEES8_S8_EEENS6_IJNS7_ILi128EEENS7_ILi96EEENS7_ILi64EEEEEELi256ENS_10bfloat16_tEfNS_4arch4Sm90ELb0ELb1ELb1ELb1ELb0ELb1ELb0ELb1ELb0ELb1ELb0ELb0EEENS1_21CollectiveEpilogueFwdINS6_IJSA_NS7_ILi256EEESB_EEES9_SE_SG_Li256ELb1ELb1ELb0ELb0EEENS1_36VarlenDynamicPersistentTileSchedulerILi128ELi96ELi256ELi128ELb0ELb1ELb1ELb1ELb0ELb1EEEEEEEEEvNT_6ParamsE --------------------------
	.section	.nv.info._ZN7cutlass13device_kernelIN5flash11enable_sm90INS1_16FlashAttnFwdSm90INS1_25CollectiveMainloopFwdSm90ILi2EN4cute5tupleIJNS5_1CILi1EEES8_S8_EEENS6_IJNS7_ILi128EEENS7_ILi96EEENS7_ILi64EEEEEELi256ENS_10bfloat16_tEfNS_4arch4Sm90ELb0ELb1ELb1ELb1ELb0ELb1ELb0ELb1ELb0ELb1ELb0ELb0EEENS1_21CollectiveEpilogueFwdINS6_IJSA_NS7_ILi256EEESB_EEES9_SE_SG_Li256ELb1ELb1ELb0ELb0EEENS1_36VarlenDynamicPersistentTileSchedulerILi128ELi96ELi256ELi128ELb0ELb1ELb1ELb1ELb0ELb1EEEEEEEEEvNT_6ParamsE,"",@"SHT_CUDA_INFO"
	.sectionflags	@""
	.align	4


	//----- nvinfo : EIATTR_CUDA_API_VERSION
	.align		4
        /*0000*/ 	.byte	0x04, 0x37
        /*0002*/ 	.short	(.L_228 - .L_227)
.L_227:
        /*0004*/ 	.word	0x00000082


	//----- nvinfo : EIATTR_KPARAM_INFO
	.align		4
.L_228:
        /*0008*/ 	.byte	0x04, 0x17
        /*000a*/ 	.short	(.L_230 - .L_229)
.L_229:
        /*000c*/ 	.word	0x00000000
        /*0010*/ 	.short	0x0000
        /*0012*/ 	.short	0x0000
        /*0014*/ 	.byte	0x00, 0xf0, 0x01, 0x2a


	//----- nvinfo : EIATTR_SPARSE_MMA_MASK
	.align		4
.L_230:
        /*0018*/ 	.byte	0x03, 0x50
        /*001a*/ 	.short	0x0000


	//----- nvinfo : EIATTR_MAXREG_COUNT
	.align		4
        /*001c*/ 	.byte	0x03, 0x1b
        /*001e*/ 	.short	0x00a8


	//----- nvinfo : EIATTR_MERCURY_ISA_VERSION
	.align		4
        /*0020*/ 	.byte	0x03, 0x5f
        /*0022*/ 	.short	0x0101


	//----- nvinfo : EIATTR_VRC_CTA_INIT_COUNT
	.align		4
        /*0024*/ 	.byte	0x02, 0x4a
	.zero		1
	.zero		1


	//----- nvinfo : EIATTR_EXIT_INSTR_OFFSETS
	.align		4
        /*0028*/ 	.byte	0x04, 0x1c
        /*002a*/ 	.short	(.L_232 - .L_231)


	//   ....[0]....
.L_231:
        /*002c*/ 	.word	0x00000010


	//----- nvinfo : EIATTR_MAX_THREADS
	.align		4
.L_232:
        /*0030*/ 	.byte	0x04, 0x05
        /*0032*/ 	.short	(.L_234 - .L_233)
.L_233:
        /*0034*/ 	.word	0x00000180
        /*0038*/ 	.word	0x00000001
        /*003c*/ 	.word	0x00000001


	//----- nvinfo : EIATTR_CBANK_PARAM_SIZE
	.align		4
.L_234:
        /*0040*/ 	.byte	0x03, 0x19
        /*0042*/ 	.short	0x0a80


	//----- nvinfo : EIATTR_PARAM_CBANK
	.align		4
        /*0044*/ 	.byte	0x04, 0x0a
        /*0046*/ 	.short	(.L_236 - .L_235)
	.align		4
.L_235:
        /*0048*/ 	.word	index@(.nv.constant0._ZN7cutlass13device_kernelIN5flash11enable_sm90INS1_16FlashAttnFwdSm90INS1_25CollectiveMainloopFwdSm90ILi2EN4cute5tupleIJNS5_1CILi1EEES8_S8_EEENS6_IJNS7_ILi128EEENS7_ILi96EEENS7_ILi64EEEEEELi256ENS_10bfloat16_tEfNS_4arch4Sm90ELb0ELb1ELb1ELb1ELb0ELb1ELb0ELb1ELb0ELb1ELb0ELb0EEENS1_21CollectiveEpilogueFwdINS6_IJSA_NS7_ILi256EEESB_EEES9_SE_SG_Li256ELb1ELb1ELb0ELb0EEENS1_36VarlenDynamicPersistentTileSchedulerILi128ELi96ELi256ELi128ELb0ELb1ELb1ELb1ELb0ELb1EEEEEEEEEvNT_6ParamsE)
        /*004c*/ 	.short	0x0380
        /*004e*/ 	.short	0x0a80


	//----- nvinfo : EIATTR_SW_WAR
	.align		4
.L_236:
        /*0050*/ 	.byte	0x04, 0x36
        /*0052*/ 	.short	(.L_238 - .L_237)
.L_237:
        /*0054*/ 	.word	0x00000008
.L_238:


//--------------------- .nv.info._ZN7cutlass13device_kernelIN5flash11enable_sm90INS1_16FlashAttnFwdSm90INS1_25CollectiveMainloopFwdSm90ILi2EN4cute5tupleIJNS5_1CILi1EEES8_S8_EEENS6_IJNS7_ILi128EEENS7_ILi96EEENS7_ILi64EEEEEELi256ENS_10bfloat16_tEfNS_4arch4Sm90ELb0ELb1ELb1ELb1ELb0ELb0ELb1ELb1ELb0ELb1ELb0ELb0EEENS1_21CollectiveEpilogueFwdINS6_IJSA_NS7_ILi256EEESB_EEES9_SE_SG_Li256ELb1ELb1ELb0ELb0EEENS1_36VarlenDynamicPersistentTileSchedulerILi128ELi96ELi256ELi128ELb0ELb1ELb1ELb1ELb0ELb1EEEEEEEEEvNT_6ParamsE --------------------------
	.section	.nv.info._ZN7cutlass13device_kernelIN5flash11enable_sm90INS1_16FlashAttnFwdSm90INS1_25CollectiveMainloopFwdSm90ILi2EN4cute5tupleIJNS5_1CILi1EEES8_S8_EEENS6_IJNS7_ILi128EEENS7_ILi96EEENS7_ILi64EEEEEELi256ENS_10bfloat16_tEfNS_4arch4Sm90ELb0ELb1ELb1ELb1ELb0ELb0ELb1ELb1ELb0ELb1ELb0ELb0EEENS1_21CollectiveEpilogueFwdINS6_IJSA_NS7_ILi256EEESB_EEES9_SE_SG_Li256ELb1ELb1ELb0ELb0EEENS1_36VarlenDynamicPersistentTileSchedulerILi128ELi96ELi256ELi128ELb0ELb1ELb1ELb1ELb0ELb1EEEEEEEEEvNT_6ParamsE,"",@"SHT_CUDA_INFO"
	.sectionflags	@""
	.align	4


	//----- nvinfo : EIATTR_CUDA_API_VERSION
	.align		4
        /*0000*/ 	.byte	0x04, 0x37
        /*0002*/ 	.short	(.L_240 - .L_239)
.L_239:
        /*0004*/ 	.word	0x00000082


	//----- nvinfo : EIATTR_KPARAM_INFO
	.align		4
.L_240:
        /*0008*/ 	.byte	0x04, 0x17
        /*000a*/ 	.short	(.L_242 - .L_241)
.L_241:
        /*000c*/ 	.word	0x00000000
        /*0010*/ 	.short	0x0000
        /*0012*/ 	.short	0x0000
        /*0014*/ 	.byte	0x00, 0xf0, 0x01, 0x2e


	//----- nvinfo : EIATTR_SPARSE_MMA_MASK
	.align		4
.L_242:
        /*0018*/ 	.byte	0x03, 0x50
        /*001a*/ 	.short	0x0000


	//----- nvinfo : EIATTR_MAXREG_COUNT
	.align		4
        /*001c*/ 	.byte	0x03, 0x1b
        /*001e*/ 	.short	0x00a8


	//----- nvinfo : EIATTR_MERCURY_ISA_VERSION
	.align		4
        /*0020*/ 	.byte	0x03, 0x5f
        /*0022*/ 	.short	0x0101


	//----- nvinfo : EIATTR_VRC_CTA_INIT_COUNT
	.align		4
        /*0024*/ 	.byte	0x02, 0x4a
	.zero		1
	.zero		1


	//----- nvinfo : EIATTR_EXIT_INSTR_OFFSETS
	.align		4
        /*0028*/ 	.byte	0x04, 0x1c
        /*002a*/ 	.short	(.L_244 - .L_243)


	//   ....[0]....
.L_243:
        /*002c*/ 	.word	0x00000010


	//----- nvinfo : EIATTR_MAX_THREADS
	.align		4
.L_244:
        /*0030*/ 	.byte	0x04, 0x05
        /*0032*/ 	.short	(.L_246 - .L_245)
.L_245:
        /*0034*/ 	.word	0x00000180
        /*0038*/ 	.word	0x00000001
        /*003c*/ 	.word	0x00000001


	//----- nvinfo : EIATTR_CBANK_PARAM_SIZE
	.align		4
.L_246:
        /*0040*/ 	.byte	0x03, 0x19
        /*0042*/ 	.short	0x0b80


	//----- nvinfo : EIATTR_PARAM_CBANK
	.align		4
        /*0044*/ 	.byte	0x04, 0x0a
        /*0046*/ 	.short	(.L_248 - .L_247)
	.align		4
.L_247:
        /*0048*/ 	.word	index@(.nv.constant0._ZN7cutlass13device_kernelIN5flash11enable_sm90INS1_16FlashAttnFwdSm90INS1_25CollectiveMainloopFwdSm90ILi2EN4cute5tupleIJNS5_1CILi1EEES8_S8_EEENS6_IJNS7_ILi128EEENS7_ILi96EEENS7_ILi64EEEEEELi256ENS_10bfloat16_tEfNS_4arch4Sm90ELb0ELb1ELb1ELb1ELb0ELb0ELb1ELb1ELb0ELb1ELb0ELb0EEENS1_21CollectiveEpilogueFwdINS6_IJSA_NS7_ILi256EEESB_EEES9_SE_SG_Li256ELb1ELb1ELb0ELb0EEENS1_36VarlenDynamicPersistentTileSchedulerILi128ELi96ELi256ELi128ELb0ELb1ELb1ELb1ELb0ELb1EEEEEEEEEvNT_6ParamsE)
        /*004c*/ 	.short	0x0380
        /*004e*/ 	.short	0x0b80


	//----- nvinfo : EIATTR_SW_WAR
	.align		4
.L_248:
        /*0050*/ 	.byte	0x04, 0x36
        /*0052*/ 	.short	(.L_250 - .L_249)
.L_249:
        /*0054*/ 	.word	0x00000008
.L_250:


//--------------------- .nv.info._ZN7cutlass13device_kernelIN5flash11enable_sm90INS1_16FlashAttnFwdSm90INS1_25CollectiveMainloopFwdSm90ILi2EN4cute5tupleIJNS5_1CILi1EEES8_S8_EEENS6_IJNS7_ILi128EEENS7_ILi96EEENS7_ILi64EEEEEELi256ENS_10bfloat16_tEfNS_4arch4Sm90ELb0ELb1ELb1ELb1ELb0ELb1ELb1ELb1ELb0ELb1ELb0ELb0EEENS1_21CollectiveEpilogueFwdINS6_IJSA_NS7_ILi256EEESB_EEES9_SE_SG_Li256ELb1ELb1ELb0ELb0EEENS1_36VarlenDynamicPersistentTileSchedulerILi128ELi96ELi256ELi128ELb0ELb1ELb1ELb1ELb0ELb1EEEEEEEEEvNT_6ParamsE --------------------------
	.section	.nv.info._ZN7cutlass13device_kernelIN5flash11enable_sm90INS1_16FlashAttnFwdSm90INS1_25CollectiveMainloopFwdSm90ILi2EN4cute5tupleIJNS5_1CILi1EEES8_S8_EEENS6_IJNS7_ILi128EEENS7_ILi96EEENS7_ILi64EEEEEELi256ENS_10bfloat16_tEfNS_4arch4Sm90ELb0ELb1ELb1ELb1ELb0ELb1ELb1ELb1ELb0ELb1ELb0ELb0EEENS1_21CollectiveEpilogueFwdINS6_IJSA_NS7_ILi256EEESB_EEES9_SE_SG_Li256ELb1ELb1ELb0ELb0EEENS1_36VarlenDynamicPersistentTileSchedulerILi128ELi96ELi256ELi128ELb0ELb1ELb1ELb1ELb0ELb1EEEEEEEEEvNT_6ParamsE,"",@"SHT_CUDA_INFO"
	.sectionflags	@""
	.align	4


	//----- nvinfo : EIATTR_CUDA_API_VERSION
	.align		4
        /*0000*/ 	.byte	0x04, 0x37
        /*0002*/ 	.short	(.L_252 - .L_251)
.L_251:
        /*0004*/ 	.word	0x00000082


	//----- nvinfo : EIATTR_KPARAM_INFO
	.align		4
.L_252:
        /*0008*/ 	.byte	0x04, 0x17
        /*000a*/ 	.short	(.L_254 - .L_253)
.L_253:
        /*000c*/ 	.word	0x00000000
        /*0010*/ 	.short	0x0000
        /*0012*/ 	.short	0x0000
        /*0014*/ 	.byte	0x00, 0xf0, 0x01, 0x2e


	//----- nvinfo : EIATTR_SPARSE_MMA_MASK
	.align		4
.L_254:
        /*0018*/ 	.byte	0x03, 0x50
        /*001a*/ 	.short	0x0000


	//----- nvinfo : EIATTR_MAXREG_COUNT
	.align		4
        /*001c*/ 	.byte	0x03, 0x1b
        /*001e*/ 	.short	0x00a8


	//----- nvinfo : EIATTR_MERCURY_ISA_VERSION
	.align		4
        /*0020*/ 	.byte	0x03, 0x5f
        /*0022*/ 	.short	0x0101


	//----- nvinfo : EIATTR_VRC_CTA_INIT_COUNT
	.align		4
        /*0024*/ 	.byte	0x02, 0x4a
	.zero		1
	.zero		1


	//----- nvinfo : EIATTR_EXIT_INSTR_OFFSETS
	.align		4
        /*0028*/ 	.byte	0x04, 0x1c
        /*002a*/ 	.short	(.L_256 - .L_255)


	//   ....[0]....
.L_255:
        /*002c*/ 	.word	0x00000010


	//----- nvinfo : EIATTR_MAX_THREADS
	.align		4
.L_256:
        /*0030*/ 	.byte	0x04, 0x05
        /*0032*/ 	.short	(.L_258 - .L_257)
.L_257:
        /*0034*/ 	.word	0x00000180
        /*0038*/ 	.word	0x00000001
        /*003c*/ 	.word	0x00000001


	//----- nvinfo : EIATTR_CBANK_PARAM_SIZE
	.align		4
.L_258:
        /*0040*/ 	.byte	0x03, 0x19
        /*0042*/ 	.short	0x0b80


	//----- nvinfo : EIATTR_PARAM_CBANK
	.align		4
        /*0044*/ 	.byte	0x04, 0x0a
        /*0046*/ 	.short	(.L_260 - .L_259)
	.align		4
.L_259:
        /*0048*/ 	.word	index@(.nv.constant0._ZN7cutlass13device_kernelIN5flash11enable_sm90INS1_16FlashAttnFwdSm90INS1_25CollectiveMainloopFwdSm90ILi2EN4cute5tupleIJNS5_1CILi1EEES8_S8_EEENS6_IJNS7_ILi128EEENS7_ILi96EEENS7_ILi64EEEEEELi256ENS_10bfloat16_tEfNS_4arch4Sm90ELb0ELb1ELb1ELb1ELb0ELb1ELb1ELb1ELb0ELb1ELb0ELb0EEENS1_21CollectiveEpilogueFwdINS6_IJSA_NS7_ILi256EEESB_EEES9_SE_SG_Li256ELb1ELb1ELb0ELb0EEENS1_36VarlenDynamicPersistentTileSchedulerILi128ELi96ELi256ELi128ELb0ELb1ELb1ELb1ELb0ELb1EEEEEEEEEvNT_6ParamsE)
        /*004c*/ 	.short	0x0380
        /*004e*/ 	.short	0x0b80


	//----- nvinfo : EIATTR_SW_WAR
	.align		4
.L_260:
        /*0050*/ 	.byte	0x04, 0x36
        /*0052*/ 	.short	(.L_262 - .L_261)
.L_261:
        /*0054*/ 	.word	0x00000008
.L_262:


//--------------------- .nv.info._ZN7cutlass13device_kernelIN5flash11enable_sm90INS1_16FlashAttnFwdSm90INS1_25CollectiveMainloopFwdSm90ILi2EN4cute5tupleIJNS5_1CILi1EEES8_S8_EEENS6_IJNS7_ILi128EEENS7_ILi96EEENS7_ILi64EEEEEELi256ENS_10bfloat16_tEfNS_4arch4Sm90ELb1ELb0ELb1ELb0ELb0ELb0ELb0ELb1ELb0ELb1ELb0ELb0EEENS1_21CollectiveEpilogueFwdINS6_IJSA_NS7_ILi256EEESB_EEES9_SE_SG_Li256ELb0ELb1ELb0ELb0EEENS1_30DynamicPersistentTileSchedulerILi256ELi128ELb0ELb1ELb1EEEEEEEEEvNT_6ParamsE --------------------------
	.section	.nv.info._ZN7cutlass13device_kernelIN5flash11enable_sm90INS1_16FlashAttnFwdSm90INS1_25CollectiveMainloopFwdSm90ILi2EN4cute5tupleIJNS5_1CILi1EEES8_S8_EEENS6_IJNS7_ILi128EEENS7_ILi96EEENS7_ILi64EEEEEELi256ENS_10bfloat16_tEfNS_4arch4Sm90ELb1ELb0ELb1ELb0ELb0ELb0ELb0ELb1ELb0ELb1ELb0ELb0EEENS1_21CollectiveEpilogueFwdINS6_IJSA_NS7_ILi256EEESB_EEES9_SE_SG_Li256ELb0ELb1ELb0ELb0EEENS1_30DynamicPersistentTileSchedulerILi256ELi128ELb0ELb1ELb1EEEEEEEEEvNT_6ParamsE,"",@"SHT_CUDA_INFO"
	.sectionflags	@""
	.align	4


	//----- nvinfo : EIATTR_CUDA_API_VERSION
	.align		4
        /*0000*/ 	.byte	0x04, 0x37
        /*0002*/ 	.short	(.L_264 - .L_263)
.L_263:
        /*0004*/ 	.word	0x00000082


	//----- nvinfo : EIATTR_KPARAM_INFO
	.align		4
.L_264:
        /*0008*/ 	.byte	0x04, 0x17
        /*000a*/ 	.short	(.L_266 - .L_265)
.L_265:
        /*000c*/ 	.word	0x00000000
        /*0010*/ 	.short	0x0000
        /*0012*/ 	.short	0x0000
        /*0014*/ 	.byte	0x00, 0xf0, 0x01, 0x2a


	//----- nvinfo : EIATTR_SPARSE_MMA_MASK
	.align		4
.L_266:
        /*0018*/ 	.byte	0x03, 0x50
        /*001a*/ 	.short	0x0000


	//----- nvinfo : EIATTR_MAXREG_COUNT
	.align		4
        /*001c*/ 	.byte	0x03, 0x1b
        /*001e*/ 	.short	0x00a8


	//----- nvinfo : EIATTR_MERCURY_ISA_VERSION
	.align		4
        /*0020*/ 	.byte	0x03, 0x5f
        /*0022*/ 	.short	0x0101


	//----- nvinfo : EIATTR_VRC_CTA_INIT_COUNT
	.align		4
        /*0024*/ 	.byte	0x02, 0x4a
	.zero		1
	.zero		1


	//----- nvinfo : EIATTR_EXIT_INSTR_OFFSETS
	.align		4
        /*0028*/ 	.byte	0x04, 0x1c
        /*002a*/ 	.short	(.L_268 - .L_267)


	//   ....[0]....
.L_267:
        /*002c*/ 	.word	0x00000010


	//----- nvinfo : EIATTR_MAX_THREADS
	.align		4
.L_268:
        /*0030*/ 	.byte	0x04, 0x05
        /*0032*/ 	.short	(.L_270 - .L_269)
.L_269:
        /*0034*/ 	.word	0x00000180
        /*0038*/ 	.word	0x00000001
        /*003c*/ 	.word	0x00000001


	//----- nvinfo : EIATTR_CBANK_PARAM_SIZE
	.align		4
.L_270:
        /*0040*/ 	.byte	0x03, 0x19
        /*0042*/ 	.short	0x0a80


	//----- nvinfo : EIATTR_PARAM_CBANK
	.align		4
        /*0044*/ 	.byte	0x04, 0x0a
        /*0046*/ 	.short	(.L_272 - .L_271)
	.align		4
.L_271:
        /*0048*/ 	.word	index@(.nv.constant0._ZN7cutlass13device_kernelIN5flash11enable_sm90INS1_16FlashAttnFwdSm90INS1_25CollectiveMainloopFwdSm90ILi2EN4cute5tupleIJNS5_1CILi1EEES8_S8_EEENS6_IJNS7_ILi128EEENS7_ILi96EEENS7_ILi64EEEEEELi256ENS_10bfloat16_tEfNS_4arch4Sm90ELb1ELb0ELb1ELb0ELb0ELb0ELb0ELb1ELb0ELb1ELb0ELb0EEENS1_21CollectiveEpilogueFwdINS6_IJSA_NS7_ILi256EEESB_EEES9_SE_SG_Li256ELb0ELb1ELb0ELb0EEENS1_30DynamicPersistentTileSchedulerILi256ELi128ELb0ELb1ELb1EEEEEEEEEvNT_6ParamsE)
        /*004c*/ 	.short	0x0380
        /*004e*/ 	.short	0x0a80


	//----- nvinfo : EIATTR_SW_WAR
	.align		4
.L_272:
        /*0050*/ 	.byte	0x04, 0x36
        /*0052*/ 	.short	(.L_274 - .L_273)
.L_273:
        /*0054*/ 	.word	0x00000008
.L_274:


//--------------------- .nv.info._ZN7cutlass13device_kernelIN5flash11enable_sm90INS1_16FlashAttnFwdSm90INS1_25CollectiveMainloopFwdSm90ILi2EN4cute5tupleIJNS5_1CILi1EEES8_S8_EEENS6_IJNS7_ILi128EEENS7_ILi96EEENS7_ILi64EEEEEELi256ENS_10bfloat16_tEfNS_4arch4Sm90ELb1ELb0ELb1ELb0ELb0ELb0ELb1ELb1ELb0ELb1ELb0ELb0EEENS1_21CollectiveEpilogueFwdINS6_IJSA_NS7_ILi256EEESB_EEES9_SE_SG_Li256ELb0ELb1ELb0ELb0EEENS1_30DynamicPersistentTileSchedulerILi256ELi128ELb0ELb1ELb1EEEEEEEEEvNT_6ParamsE --------------------------
	.section	.nv.info._ZN7cutlass13device_kernelIN5flash11enable_sm90INS1_16FlashAttnFwdSm90INS1_25CollectiveMainloopFwdSm90ILi2EN4cute5tupleIJNS5_1CILi1EEES8_S8_EEENS6_IJNS7_ILi128EEENS7_ILi96EEENS7_ILi64EEEEEELi256ENS_10bfloat16_tEfNS_4arch4Sm90ELb1ELb0ELb1ELb0ELb0ELb0ELb1ELb1ELb0ELb1ELb0ELb0EEENS1_21CollectiveEpilogueFwdINS6_IJSA_NS7_ILi256EEESB_EEES9_SE_SG_Li256ELb0ELb1ELb0ELb0EEENS1_30DynamicPersistentTileSchedulerILi256ELi128ELb0ELb1ELb1EEEEEEEEEvNT_6ParamsE,"",@"SHT_CUDA_INFO"
	.sectionflags	@""
	.align	4


	//----- nvinfo : EIATTR_CUDA_API_VERSION
	.align		4
        /*0000*/ 	.byte	0x04, 0x37
        /*0002*/ 	.short	(.L_276 - .L_275)
.L_275:
        /*0004*/ 	.word	0x00000082


	//----- nvinfo : EIATTR_KPARAM_INFO
	.align		4
.L_276:
        /*0008*/ 	.byte	0x04, 0x17
        /*000a*/ 	.short	(.L_278 - .L_277)
.L_277:
        /*000c*/ 	.word	0x00000000
        /*0010*/ 	.short	0x0000
        /*0012*/ 	.short	0x0000
        /*0014*/ 	.byte	0x00, 0xf0, 0x01, 0x2e


	//----- nvinfo : EIATTR_SPARSE_MMA_MASK
	.align		4
.L_278:
        /*0018*/ 	.byte	0x03, 0x50
        /*001a*/ 	.short	0x0000


	//----- nvinfo : EIATTR_MAXREG_COUNT
	.align		4
        /*001c*/ 	.byte	0x03, 0x1b
        /*001e*/ 	.short	0x00a8


	//----- nvinfo : EIATTR_MERCURY_ISA_VERSION
	.align		4
        /*0020*/ 	.byte	0x03, 0x5f
        /*0022*/ 	.short	0x0101


	//----- nvinfo : EIATTR_VRC_CTA_INIT_COUNT
	.align		4
        /*0024*/ 	.byte	0x02, 0x4a
	.zero		1
	.zero		1


	//----- nvinfo : EIATTR_EXIT_INSTR_OFFSETS
	.align		4
        /*0028*/ 	.byte	0x04, 0x1c
        /*002a*/ 	.short	(.L_280 - .L_279)


	//   ....[0]....
.L_279:
        /*002c*/ 	.word	0x00000010


	//----- nvinfo : EIATTR_MAX_THREADS
	.align		4
.L_280:
        /*0030*/ 	.byte	0x04, 0x05
        /*0032*/ 	.short	(.L_282 - .L_281)
.L_281:
        /*0034*/ 	.word	0x00000180
        /*0038*/ 	.word	0x00000001
        /*003c*/ 	.word	0x00000001


	//----- nvinfo : EIATTR_CBANK_PARAM_SIZE
	.align		4
.L_282:
        /*0040*/ 	.byte	0x03, 0x19
        /*0042*/ 	.short	0x0b80


	//----- nvinfo : EIATTR_PARAM_CBANK
	.align		4
        /*0044*/ 	.byte	0x04, 0x0a
        /*0046*/ 	.short	(.L_284 - .L_283)
	.align		4
.L_283:
        /*0048*/ 	.word	index@(.nv.constant0._ZN7cutlass13device_kernelIN5flash11enable_sm90INS1_16FlashAttnFwdSm90INS1_25CollectiveMainloopFwdSm90ILi2EN4cute5tupleIJNS5_1CILi1EEES8_S8_EEENS6_IJNS7_ILi128EEENS7_ILi96EEENS7_ILi64EEEEEELi256ENS_10bfloat16_tEfNS_4arch4Sm90ELb1ELb0ELb1ELb0ELb0ELb0ELb1ELb1ELb0ELb1ELb0ELb0EEENS1_21CollectiveEpilogueFwdINS6_IJSA_NS7_ILi256EEESB_EEES9_SE_SG_Li256ELb0ELb1ELb0ELb0EEENS1_30DynamicPersistentTileSchedulerILi256ELi128ELb0ELb1ELb1EEEEEEEEEvNT_6ParamsE)
        /*004c*/ 	.short	0x0380
        /*004e*/ 	.short	0x0b80


	//----- nvinfo : EIATTR_SW_WAR
	.align		4
.L_284:
        /*0050*/ 	.byte	0x04, 0x36
        /*0052*/ 	.short	(.L_286 - .L_285)
.L_285:
        /*0054*/ 	.word	0x00000008
.L_286:


//--------------------- .nv.info._ZN7cutlass13device_kernelIN5flash11enable_sm90INS1_16FlashAttnFwdSm90INS1_25CollectiveMainloopFwdSm90ILi2EN4cute5tupleIJNS5_1CILi1EEES8_S8_EEENS6_IJNS7_ILi128EEENS7_ILi96EEENS7_ILi64EEEEEELi256ENS_10bfloat16_tEfNS_4arch4Sm90ELb1ELb0ELb1ELb1ELb0ELb0ELb0ELb1ELb0ELb1ELb0ELb0EEENS1_21CollectiveEpilogueFwdINS6_IJSA_NS7_ILi256EEESB_EEES9_SE_SG_Li256ELb1ELb1ELb0ELb0EEENS1_36VarlenDynamicPersistentTileSchedulerILi128ELi96ELi256ELi128ELb0ELb1ELb1ELb1ELb1ELb1EEEEEEEEEvNT_6ParamsE --------------------------
	.section	.nv.info._ZN7cutlass13device_kernelIN5flash11enable_sm90INS1_16FlashAttnFwdSm90INS1_25CollectiveMainloopFwdSm90ILi2EN4cute5tupleIJNS5_1CILi1EEES8_S8_EEENS6_IJNS7_ILi128EEENS7_ILi96EEENS7_ILi64EEEEEELi256ENS_10bfloat16_tEfNS_4arch4Sm90ELb1ELb0ELb1ELb1ELb0ELb0ELb0ELb1ELb0ELb1ELb0ELb0EEENS1_21CollectiveEpilogueFwdINS6_IJSA_NS7_ILi256EEESB_EEES9_SE_SG_Li256ELb1ELb1ELb0ELb0EEENS1_36VarlenDynamicPersistentTileSchedulerILi128ELi96ELi256ELi128ELb0ELb1ELb1ELb1ELb1ELb1EEEEEEEEEvNT_6ParamsE,"",@"SHT_CUDA_INFO"
	.sectionflags	@""
	.align	4


	//----- nvinfo : EIATTR_CUDA_API_VERSION
	.align		4
        /*0000*/ 	.byte	0x04, 0x37
        /*0002*/ 	.short	(.L_288 - .L_287)
.L_287:
        /*0004*/ 	.word	0x00000082


	//----- nvinfo : EIATTR_KPARAM_INFO
	.align		4
.L_288:
        /*0008*/ 	.byte	0x04, 0x17
        /*000a*/ 	.short	(.L_290 - .L_289)
.L_289:
        /*000c*/ 	.word	0x00000000
        /*0010*/ 	.short	0x0000
        /*0012*/ 	.short	0x0000
        /*0014*/ 	.byte	0x00, 0xf0, 0x01, 0x2a


	//----- nvinfo : EIATTR_SPARSE_MMA_MASK
	.align		4
.L_290:
        /*0018*/ 	.byte	0x03, 0x50
        /*001a*/ 	.short	0x0000


	//----- nvinfo : EIATTR_MAXREG_COUNT
	.align		4
        /*001c*/ 	.byte	0x03, 0x1b
        /*001e*/ 	.short	0x00a8


	//----- nvinfo : EIATTR_MERCURY_ISA_VERSION
	.align		4
        /*0020*/ 	.byte	0x03, 0x5f
        /*0022*/ 	.short	0x0101


	//----- nvinfo : EIATTR_VRC_CTA_INIT_COUNT
	.align		4
        /*0024*/ 	.byte	0x02, 0x4a
	.zero		1
	.zero		1


	//----- nvinfo : EIATTR_EXIT_INSTR_OFFSETS
	.align		4
        /*0028*/ 	.byte	0x04, 0x1c
        /*002a*/ 	.short	(.L_292 - .L_291)


	//   ....[0]....
.L_291:
        /*002c*/ 	.word	0x00000010


	//----- nvinfo : EIATTR_MAX_THREADS
	.align		4
.L_292:
        /*0030*/ 	.byte	0x04, 0x05
        /*0032*/ 	.short	(.L_294 - .L_293)
.L_293:
        /*0034*/ 	.word	0x00000180
        /*0038*/ 	.word	0x00000001
        /*003c*/ 	.word	0x00000001


	//----- nvinfo : EIATTR_CBANK_PARAM_SIZE
	.align		4
.L_294:
        /*0040*/ 	.byte	0x03, 0x19
        /*0042*/ 	.short	0x0a80


	//----- nvinfo : EIATTR_PARAM_CBANK
	.align		4
        /*0044*/ 	.byte	0x04, 0x0a
        /*0046*/ 	.short	(.L_296 - .L_295)
	.align		4
.L_295:
        /*0048*/ 	.word	index@(.nv.constant0._ZN7cutlass13device_kernelIN5flash11enable_sm90INS1_16FlashAttnFwdSm90INS1_25CollectiveMainloopFwdSm90ILi2EN4cute5tupleIJNS5_1CILi1EEES8_S8_EEENS6_IJNS7_ILi128EEENS7_ILi96EEENS7_ILi64EEEEEELi256ENS_10bfloat16_tEfNS_4arch4Sm90ELb1ELb0ELb1ELb1ELb0ELb0ELb0ELb1ELb0ELb1ELb0ELb0EEENS1_21CollectiveEpilogueFwdINS6_IJSA_NS7_ILi256EEESB_EEES9_SE_SG_Li256ELb1ELb1ELb0ELb0EEENS1_36VarlenDynamicPersistentTileSchedulerILi128ELi96ELi256ELi128ELb0ELb1ELb1ELb1ELb1ELb1EEEEEEEEEvNT_6ParamsE)
        /*004c*/ 	.short	0x0380
        /*004e*/ 	.short	0x0a80


	//----- nvinfo : EIATTR_SW_WAR
	.align		4
.L_296:
        /*0050*/ 	.byte	0x04, 0x36
        /*0052*/ 	.short	(.L_298 - .L_297)
.L_297:
        /*0054*/ 	.word	0x00000008
.L_298:


//--------------------- .nv.info._ZN7cutlass13device_kernelIN5flash11enable_sm90INS1_16FlashAttnFwdSm90INS1_25CollectiveMainloopFwdSm90ILi2EN4cute5tupleIJNS5_1CILi1EEES8_S8_EEENS6_IJNS7_ILi128EEENS7_ILi96EEENS7_ILi64EEEEEELi256ENS_10bfloat16_tEfNS_4arch4Sm90ELb1ELb0ELb1ELb1ELb0ELb1ELb0ELb1ELb0ELb1ELb0ELb0EEENS1_21CollectiveEpilogueFwdINS6_IJSA_NS7_ILi256EEESB_EEES9_SE_SG_Li256ELb1ELb1ELb0ELb0EEENS1_36VarlenDynamicPersistentTileSchedulerILi128ELi96ELi256ELi128ELb0ELb1ELb1ELb1ELb1ELb1EEEEEEEEEvNT_6ParamsE --------------------------
	.section	.nv.info._ZN7cutlass13device_kernelIN5flash11enable_sm90INS1_16FlashAttnFwdSm90INS1_25CollectiveMainloopFwdSm90ILi2EN4cute5tupleIJNS5_1CILi1EEES8_S8_EEENS6_IJNS7_ILi128EEENS7_ILi96EEENS7_ILi64EEEEEELi256ENS_10bfloat16_tEfNS_4arch4Sm90ELb1ELb0ELb1ELb1ELb0ELb1ELb0ELb1ELb0ELb1ELb0ELb0EEENS1_21CollectiveEpilogueFwdINS6_IJSA_NS7_ILi256EEESB_EEES9_SE_SG_Li256ELb1ELb1ELb0ELb0EEENS1_36VarlenDynamicPersistentTileSchedulerILi128ELi96ELi256ELi128ELb0ELb1ELb1ELb1ELb1ELb1EEEEEEEEEvNT_6ParamsE,"",@"SHT_CUDA_INFO"
	.sectionflags	@""
	.align	4


	//----- nvinfo : EIATTR_CUDA_API_VERSION
	.align		4
        /*0000*/ 	.byte	0x04, 0x37
        /*0002*/ 	.short	(.L_300 - .L_299)
.L_299:
        /*0004*/ 	.word	0x00000082


	//----- nvinfo : EIATTR_KPARAM_INFO
	.align		4
.L_300:
        /*0008*/ 	.byte	0x04, 0x17
        /*000a*/ 	.short	(.L_302 - .L_301)
.L_301:
        /*000c*/ 	.word	0x00000000
        /*0010*/ 	.short	0x0000
        /*0012*/ 	.short	0x0000
        /*0014*/ 	.byte	0x00, 0xf0, 0x01, 0x2a


	//----- nvinfo : EIATTR_SPARSE_MMA_MASK
	.align		4
.L_302:
        /*0018*/ 	.byte	0x03, 0x50
        /*001a*/ 	.short	0x0000


	//----- nvinfo : EIATTR_MAXREG_COUNT
	.align		4
        /*001c*/ 	.byte	0x03, 0x1b
        /*001e*/ 	.short	0x00a8


	//----- nvinfo : EIATTR_MERCURY_ISA_VERSION
	.align		4
        /*0020*/ 	.byte	0x03, 0x5f
        /*0022*/ 	.short	0x0101


	//----- nvinfo : EIATTR_VRC_CTA_INIT_COUNT
	.align		4
        /*0024*/ 	.byte	0x02, 0x4a
	.zero		1
	.zero		1


	//----- nvinfo : EIATTR_EXIT_INSTR_OFFSETS
	.align		4
        /*0028*/ 	.byte	0x04, 0x1c
        /*002a*/ 	.short	(.L_304 - .L_303)


	//   ....[0]....
.L_303:
        /*002c*/ 	.word	0x00000010


	//----- nvinfo : EIATTR_MAX_THREADS
	.align		4
.L_304:
        /*0030*/ 	.byte	0x04, 0x05
        /*0032*/ 	.short	(.L_306 - .L_305)
.L_305:
        /*0034*/ 	.word	0x00000180
        /*0038*/ 	.word	0x00000001
        /*003c*/ 	.word	0x00000001


	//----- nvinfo : EIATTR_CBANK_PARAM_SIZE
	.align		4
.L_306:
        /*0040*/ 	.byte	0x03, 0x19
        /*0042*/ 	.short	0x0a80


	//----- nvinfo : EIATTR_PARAM_CBANK
	.align		4
        /*0044*/ 	.byte	0x04, 0x0a
        /*0046*/ 	.short	(.L_308 - .L_307)
	.align		4
.L_307:
        /*0048*/ 	.word	index@(.nv.constant0._ZN7cutlass13device_kernelIN5flash11enable_sm90INS1_16FlashAttnFwdSm90INS1_25CollectiveMainloopFwdSm90ILi2EN4cute5tupleIJNS5_1CILi1EEES8_S8_EEENS6_IJNS7_ILi128EEENS7_ILi96EEENS7_ILi64EEEEEELi256ENS_10bfloat16_tEfNS_4arch4Sm90ELb1ELb0ELb1ELb1ELb0ELb1ELb0ELb1ELb0ELb1ELb0ELb0EEENS1_21CollectiveEpilogueFwdINS6_IJSA_NS7_ILi256EEESB_EEES9_SE_SG_Li256ELb1ELb1ELb0ELb0EEENS1_36VarlenDynamicPersistentTileSchedulerILi128ELi96ELi256ELi128ELb0ELb1ELb1ELb1ELb1ELb1EEEEEEEEEvNT_6ParamsE)
        /*004c*/ 	.short	0x0380
        /*004e*/ 	.short	0x0a80


	//----- nvinfo : EIATTR_SW_WAR
	.align		4
.L_308:
        /*0050*/ 	.byte	0x04, 0x36
        /*0052*/ 	.short	(.L_310 - .L_309)
.L_309:
        /*0054*/ 	.word	0x00000008
.L_310:


//--------------------- .nv.info._ZN7cutlass13device_kernelIN5flash11enable_sm90INS1_16FlashAttnFwdSm90INS1_25CollectiveMainloopFwdSm90ILi2EN4cute5tupleIJNS5_1CILi1EEES8_S8_EEENS6_IJNS7_ILi128EEENS7_ILi96EEENS7_ILi64EEEEEELi256ENS_10bfloat16_tEfNS_4arch4Sm90ELb1ELb0ELb1ELb1ELb0ELb0ELb1ELb1ELb0ELb1ELb0ELb0EEENS1_21CollectiveEpilogueFwdINS6_IJSA_NS7_ILi256EEESB_EEES9_SE_SG_Li256ELb1ELb1ELb0ELb0EEENS1_36VarlenDynamicPersistentTileSchedulerILi128ELi96ELi256ELi128ELb0ELb1ELb1ELb1ELb1ELb1EEEEEEEEEvNT_6ParamsE --------------------------
	.section	.nv.info._ZN7cutlass13device_kernelIN5flash11enable_sm90INS1_16FlashAttnFwdSm90INS1_25CollectiveMainloopFwdSm90ILi2EN4cute5tupleIJNS5_1CILi1EEES8_S8_EEENS6_IJNS7_ILi128EEENS7_ILi96EEENS7_ILi64EEEEEELi256ENS_10bfloat16_tEfNS_4arch4Sm90ELb1ELb0ELb1ELb1ELb0ELb0ELb1ELb1ELb0ELb1ELb0ELb0EEENS1_21CollectiveEpilogueFwdINS6_IJSA_NS7_ILi256EEESB_EEES9_SE_SG_Li256ELb1ELb1ELb0ELb0EEENS1_36VarlenDynamicPersistentTileSchedulerILi128ELi96ELi256ELi128ELb0ELb1ELb1ELb1ELb1ELb1EEEEEEEEEvNT_6ParamsE,"",@"SHT_CUDA_INFO"
	.sectionflags	@""
	.align	4


	//----- nvinfo : EIATTR_CUDA_API_VERSION
	.align		4
        /*0000*/ 	.byte	0x04, 0x37
        /*0002*/ 	.short	(.L_312 - .L_311)
.L_311:
        /*0004*/ 	.word	0x00000082


	//----- nvinfo : EIATTR_KPARAM_INFO
	.align		4
.L_312:
        /*0008*/ 	.byte	0x04, 0x17
        /*000a*/ 	.short	(.L_314 - .L_313)
.L_313:
        /*000c*/ 	.word	0x00000000
        /*0010*/ 	.short	0x0000
        /*0012*/ 	.short	0x0000
        /*0014*/ 	.byte	0x00, 0xf0, 0x01, 0x2e


	//----- nvinfo : EIATTR_SPARSE_MMA_MASK
	.align		4
.L_314:
        /*0018*/ 	.byte	0x03, 0x50
        /*001a*/ 	.short	0x0000


	//----- nvinfo : EIATTR_MAXREG_COUNT
	.align		4
        /*001c*/ 	.byte	0x03, 0x1b
        /*001e*/ 	.short	0x00a8


	//----- nvinfo : EIATTR_MERCURY_ISA_VERSION
	.align		4
        /*0020*/ 	.byte	0x03, 0x5f
        /*0022*/ 	.short	0x0101


	//----- nvinfo : EIATTR_VRC_CTA_INIT_COUNT
	.align		4
        /*0024*/ 	.byte	0x02, 0x4a
	.zero		1
	.zero		1


	//----- nvinfo : EIATTR_EXIT_INSTR_OFFSETS
	.align		4
        /*0028*/ 	.byte	0x04, 0x1c
        /*002a*/ 	.short	(.L_316 - .L_315)


	//   ....[0]....
.L_315:
        /*002c*/ 	.word	0x00000010


	//----- nvinfo : EIATTR_MAX_THREADS
	.align		4
.L_316:
        /*0030*/ 	.byte	0x04, 0x05
        /*0032*/ 	.short	(.L_318 - .L_317)
.L_317:
        /*0034*/ 	.word	0x00000180
        /*0038*/ 	.word	0x00000001
        /*003c*/ 	.word	0x00000001


	//----- nvinfo : EIATTR_CBANK_PARAM_SIZE
	.align		4
.L_318:
        /*0040*/ 	.byte	0x03, 0x19
        /*0042*/ 	.short	0x0b80


	//----- nvinfo : EIATTR_PARAM_CBANK
	.align		4
        /*0044*/ 	.byte	0x04, 0x0a
        /*0046*/ 	.short	(.L_320 - .L_319)
	.align		4
.L_319:
        /*0048*/ 	.word	index@(.nv.constant0._ZN7cutlass13device_kernelIN5flash11enable_sm90INS1_16FlashAttnFwdSm90INS1_25CollectiveMainloopFwdSm90ILi2EN4cute5tupleIJNS5_1CILi1EEES8_S8_EEENS6_IJNS7_ILi128EEENS7_ILi96EEENS7_ILi64EEEEEELi256ENS_10bfloat16_tEfNS_4arch4Sm90ELb1ELb0ELb1ELb1ELb0ELb0ELb1ELb1ELb0ELb1ELb0ELb0EEENS1_21CollectiveEpilogueFwdINS6_IJSA_NS7_ILi256EEESB_EEES9_SE_SG_Li256ELb1ELb1ELb0ELb0EEENS1_36VarlenDynamicPersistentTileSchedulerILi128ELi96ELi256ELi128ELb0ELb1ELb1ELb1ELb1ELb1EEEEEEEEEvNT_6ParamsE)
        /*004c*/ 	.short	0x0380
        /*004e*/ 	.short	0x0b80


	//----- nvinfo : EIATTR_SW_WAR
	.align		4
.L_320:
        /*0050*/ 	.byte	0x04, 0x36
        /*0052*/ 	.short	(.L_322 - .L_321)
.L_321:
        /*0054*/ 	.word	0x00000008
.L_322:


//--------------------- .nv.info._ZN7cutlass13device_kernelIN5flash11enable_sm90INS1_16FlashAttnFwdSm90INS1_25CollectiveMainloopFwdSm90ILi2EN4cute5tupleIJNS5_1CILi1EEES8_S8_EEENS6_IJNS7_ILi128EEENS7_ILi96EEENS7_ILi64EEEEEELi256ENS_10bfloat16_tEfNS_4arch4Sm90ELb1ELb0ELb1ELb1ELb0ELb1ELb1ELb1ELb0ELb1ELb0ELb0EEENS1_21CollectiveEpilogueFwdINS6_IJSA_NS7_ILi256EEESB_EEES9_SE_SG_Li256ELb1ELb1ELb0ELb0EEENS1_36VarlenDynamicPersistentTileSchedulerILi128ELi96ELi256ELi128ELb0ELb1ELb1ELb1ELb1ELb1EEEEEEEEEvNT_6ParamsE --------------------------
	.section	.nv.info._ZN7cutlass13device_kernelIN5flash11enable_sm90INS1_16FlashAttnFwdSm90INS1_25CollectiveMainloopFwdSm90ILi2EN4cute5tupleIJNS5_1CILi1EEES8_S8_EEENS6_IJNS7_ILi128EEENS7_ILi96EEENS7_ILi64EEEEEELi256ENS_10bfloat16_tEfNS_4arch4Sm90ELb1ELb0ELb1ELb1ELb0ELb1ELb1ELb1ELb0ELb1ELb0ELb0EEENS1_21CollectiveEpilogueFwdINS6_IJSA_NS7_ILi256EEESB_EEES9_SE_SG_Li256ELb1ELb1ELb0ELb0EEENS1_36VarlenDynamicPersistentTileSchedulerILi128ELi96ELi256ELi128ELb0ELb1ELb1ELb1ELb1ELb1EEEEEEEEEvNT_6ParamsE,"",@"SHT_CUDA_INFO"
	.sectionflags	@""
	.align	4


	//----- nvinfo : EIATTR_CUDA_API_VERSION
	.align		4
        /*0000*/ 	.byte	0x04, 0x37
        /*0002*/ 	.short	(.L_324 - .L_323)
.L_323:
        /*0004*/ 	.word	0x00000082


	//----- nvinfo : EIATTR_KPARAM_INFO
	.align		4
.L_324:
        /*0008*/ 	.byte	0x04, 0x17
        /*000a*/ 	.short	(.L_326 - .L_325)
.L_325:
        /*000c*/ 	.word	0x00000000
        /*0010*/ 	.short	0x0000
        /*0012*/ 	.short	0x0000
        /*0014*/ 	.byte	0x00, 0xf0, 0x01, 0x2e


	//----- nvinfo : EIATTR_SPARSE_MMA_MASK
	.align		4
.L_326:
        /*0018*/ 	.byte	0x03, 0x50
        /*001a*/ 	.short	0x0000


	//----- nvinfo : EIATTR_MAXREG_COUNT
	.align		4
        /*001c*/ 	.byte	0x03, 0x1b
        /*001e*/ 	.short	0x00a8


	//----- nvinfo : EIATTR_MERCURY_ISA_VERSION
	.align		4
        /*0020*/ 	.byte	0x03, 0x5f
        /*0022*/ 	.short	0x0101


	//----- nvinfo : EIATTR_VRC_CTA_INIT_COUNT
	.align		4
        /*0024*/ 	.byte	0x02, 0x4a
	.zero		1
	.zero		1


	//----- nvinfo : EIATTR_EXIT_INSTR_OFFSETS
	.align		4
        /*0028*/ 	.byte	0x04, 0x1c
        /*002a*/ 	.short	(.L_328 - .L_327)


	//   ....[0]....
.L_327:
        /*002c*/ 	.word	0x00000010


	//----- nvinfo : EIATTR_MAX_THREADS
	.align		4
.L_328:
        /*0030*/ 	.byte	0x04, 0x05
        /*0032*/ 	.short	(.L_330 - .L_329)
.L_329:
        /*0034*/ 	.word	0x00000180
        /*0038*/ 	.word	0x00000001
        /*003c*/ 	.word	0x00000001


	//----- nvinfo : EIATTR_CBANK_PARAM_SIZE
	.align		4
.L_330:
        /*0040*/ 	.byte	0x03, 0x19
        /*0042*/ 	.short	0x0b80


	//----- nvinfo : EIATTR_PARAM_CBANK
	.align		4
        /*0044*/ 	.byte	0x04, 0x0a
        /*0046*/ 	.short	(.L_332 - .L_331)
	.align		4
.L_331:
        /*0048*/ 	.word	index@(.nv.constant0._ZN7cutlass13device_kernelIN5flash11enable_sm90INS1_16FlashAttnFwdSm90INS1_25CollectiveMainloopFwdSm90ILi2EN4cute5tupleIJNS5_1CILi1EEES8_S8_EEENS6_IJNS7_ILi128EEENS7_ILi96EEENS7_ILi64EEEEEELi256ENS_10bfloat16_tEfNS_4arch4Sm90ELb1ELb0ELb1ELb1ELb0ELb1ELb1ELb1ELb0ELb1ELb0ELb0EEENS1_21CollectiveEpilogueFwdINS6_IJSA_NS7_ILi256EEESB_EEES9_SE_SG_Li256ELb1ELb1ELb0ELb0EEENS1_36VarlenDynamicPersistentTileSchedulerILi128ELi96ELi256ELi128ELb0ELb1ELb1ELb1ELb1ELb1EEEEEEEEEvNT_6ParamsE)
        /*004c*/ 	.short	0x0380
        /*004e*/ 	.short	0x0b80


	//----- nvinfo : EIATTR_SW_WAR
	.align		4
.L_332:
        /*0050*/ 	.byte	0x04, 0x36
        /*0052*/ 	.short	(.L_334 - .L_333)
.L_333:
        /*0054*/ 	.word	0x00000008
.L_334:


//--------------------- .nv.callgraph             --------------------------
	.section	.nv.callgraph,"",@"SHT_CUDA_CALLGRAPH"
	.align	4
	.sectionentsize	8
	.align		4
        /*0000*/ 	.word	0x00000000
	.align		4
        /*0004*/ 	.word	0xffffffff
	.align		4
        /*0008*/ 	.word	0x00000000
	.align		4
        /*000c*/ 	.word	0xfffffffe
	.align		4
        /*0010*/ 	.word	0x00000000
	.align		4
        /*0014*/ 	.word	0xfffffffd
	.align		4
        /*0018*/ 	.word	0x00000000
	.align		4
        /*001c*/ 	.word	0xfffffffc


//--------------------- .nv.constant4             --------------------------
	.section	.nv.constant4,"a",@progbits
	.align	8
	.align		8
.nv.constant4:
        /*0000*/ 	.dword	_ZN85_INTERNAL_fae86351_49_flash_fwd_hdim64_256_bf16_softcap_packgqa_sm90_cu_21e1f8cb_32114cuda3std3__45__cpo5beginE
	.align		8
        /*0008*/ 	.dword	_ZN85_INTERNAL_fae86351_49_flash_fwd_hdim64_256_bf16_softcap_packgqa_sm90_cu_21e1f8cb_32114cuda3std3__45__cpo3endE
	.align		8
        /*0010*/ 	.dword	_ZN85_INTERNAL_fae86351_49_flash_fwd_hdim64_256_bf16_softcap_packgqa_sm90_cu_21e1f8cb_32114cuda3std3__45__cpo6cbeginE
	.align		8
        /*0018*/ 	.dword	_ZN85_INTERNAL_fae86351_49_flash_fwd_hdim64_256_bf16_softcap_packgqa_sm90_cu_21e1f8cb_32114cuda3std3__45__cpo4cendE
	.align		8
        /*0020*/ 	.dword	_ZN85_INTERNAL_fae86351_49_flash_fwd_hdim64_256_bf16_softcap_packgqa_sm90_cu_21e1f8cb_32114cuda3std3__487_GLOBAL__N__fae86351_49_flash_fwd_hdim64_256_bf16_softcap_packgqa_sm90_cu_21e1f8cb_32116ignoreE
	.align		8
        /*0028*/ 	.dword	_ZN85_INTERNAL_fae86351_49_flash_fwd_hdim64_256_bf16_softcap_packgqa_sm90_cu_21e1f8cb_32114cuda3std3__419piecewise_constructE
	.align		8
        /*0030*/ 	.dword	_ZN85_INTERNAL_fae86351_49_flash_fwd_hdim64_256_bf16_softcap_packgqa_sm90_cu_21e1f8cb_32114cuda3std3__48in_placeE
	.align		8
        /*0038*/ 	.dword	_ZN85_INTERNAL_fae86351_49_flash_fwd_hdim64_256_bf16_softcap_packgqa_sm90_cu_21e1f8cb_32114cuda3std6ranges3__45__cpo4swapE
	.align		8
        /*0040*/ 	.dword	_ZN85_INTERNAL_fae86351_49_flash_fwd_hdim64_256_bf16_softcap_packgqa_sm90_cu_21e1f8cb_32114cuda3std6ranges3__45__cpo9iter_moveE
	.align		8
        /*0048*/ 	.dword	_ZN85_INTERNAL_fae86351_49_flash_fwd_hdim64_256_bf16_softcap_packgqa_sm90_cu_21e1f8cb_32114cute7productE
	.align		8
        /*0050*/ 	.dword	_ZN85_INTERNAL_fae86351_49_flash_fwd_hdim64_256_bf16_softcap_packgqa_sm90_cu_21e1f8cb_32114cute1_E


//--------------------- .text._ZN7cutlass13device_kernelIN5flash11enable_sm90INS1_16FlashAttnFwdSm90INS1_25CollectiveMainloopFwdSm90ILi2EN4cute5tupleIJNS5_1CILi1EEES8_S8_EEENS6_IJNS7_ILi128EEENS7_ILi96EEENS7_ILi64EEEEEELi256ENS_10bfloat16_tEfNS_4arch4Sm90ELb0ELb0ELb1ELb0ELb0ELb0ELb0ELb1ELb0ELb1ELb0ELb0EEENS1_21CollectiveEpilogueFwdINS6_IJSA_NS7_ILi256EEESB_EEES9_SE_SG_Li256ELb0ELb1ELb0ELb0EEENS1_29StaticPersistentTileSchedulerILb0EEEEEEEEEvNT_6ParamsE --------------------------
	.section	.text._ZN7cutlass13device_kernelIN5flash11enable_sm90INS1_16FlashAttnFwdSm90INS1_25CollectiveMainloopFwdSm90ILi2EN4cute5tupleIJNS5_1CILi1EEES8_S8_EEENS6_IJNS7_ILi128EEENS7_ILi96EEENS7_ILi64EEEEEELi256ENS_10bfloat16_tEfNS_4arch4Sm90ELb0ELb0ELb1ELb0ELb0ELb0ELb0ELb1ELb0ELb1ELb0ELb0EEENS1_21CollectiveEpilogueFwdINS6_IJSA_NS7_ILi256EEESB_EEES9_SE_SG_Li256ELb0ELb1ELb0ELb0EEENS1_29StaticPersistentTileSchedulerILb0EEEEEEEEEvNT_6ParamsE,"ax",@progbits
	.align	128
.text._ZN7cutlass13device_kernelIN5flash11enable_sm90INS1_16FlashAttnFwdSm90INS1_25CollectiveMainloopFwdSm90ILi2EN4cute5tupleIJNS5_1CILi1EEES8_S8_EEENS6_IJNS7_ILi128EEENS7_ILi96EEENS7_ILi64EEEEEELi256ENS_10bfloat16_tEfNS_4arch4Sm90ELb0ELb0ELb1ELb0ELb0ELb0ELb0ELb1ELb0ELb1ELb0ELb0EEENS1_21CollectiveEpilogueFwdINS6_IJSA_NS7_ILi256EEESB_EEES9_SE_SG_Li256ELb0ELb1ELb0ELb0EEENS1_29StaticPersistentTileSchedulerILb0EEEEEEEEEvNT_6ParamsE:
        .type           _ZN7cutlass13device_kernelIN5flash11enable_sm90INS1_16FlashAttnFwdSm90INS1_25CollectiveMainloopFwdSm90ILi2EN4cute5tupleIJNS5_1CILi1EEES8_S8_EEENS6_IJNS7_ILi128EEENS7_ILi96EEENS7_ILi64EEEEEELi256ENS_10bfloat16_tEfNS_4arch4Sm90ELb0ELb0ELb1ELb0ELb0ELb0ELb0ELb1ELb0ELb1ELb0ELb0EEENS1_21CollectiveEpilogueFwdINS6_IJSA_NS7_ILi256EEESB_EEES9_SE_SG_Li256ELb0ELb1ELb0ELb0EEENS1_29StaticPersistentTileSchedulerILb0EEEEEEEEEvNT_6ParamsE,@function
        .size           _ZN7cutlass13device_kernelIN5flash11enable_sm90INS1_16FlashAttnFwdSm90INS1_25CollectiveMainloopFwdSm90ILi2EN4cute5tupleIJNS5_1CILi1EEES8_S8_EEENS6_IJNS7_ILi128EEENS7_ILi96EEENS7_ILi64EEEEEELi256ENS_10bfloat16_tEfNS_4arch4Sm90ELb0ELb0ELb1ELb0ELb0ELb0ELb0ELb1ELb0ELb1ELb0ELb0EEENS1_21CollectiveEpilogueFwdINS6_IJSA_NS7_ILi256EEESB_EEES9_SE_SG_Li256ELb0ELb1ELb0ELb0EEENS1_29StaticPersistentTileSchedulerILb0EEEEEEEEEvNT_6ParamsE,(.L_x_18 - _ZN7cutlass13device_kernelIN5flash11enable_sm90INS1_16FlashAttnFwdSm90INS1_25CollectiveMainloopFwdSm90ILi2EN4cute5tupleIJNS5_1CILi1EEES8_S8_EEENS6_IJNS7_ILi128EEENS7_ILi96EEENS7_ILi64EEEEEELi256ENS_10bfloat16_tEfNS_4arch4Sm90ELb0ELb0ELb1ELb0ELb0ELb0ELb0ELb1ELb0ELb1ELb0ELb0EEENS1_21CollectiveEpilogueFwdINS6_IJSA_NS7_ILi256EEESB_EEES9_SE_SG_Li256ELb0ELb1ELb0ELb0EEENS1_29StaticPersistentTileSchedulerILb0EEEEEEEEEvNT_6ParamsE)
        .other          _ZN7cutlass13device_kernelIN5flash11enable_sm90INS1_16FlashAttnFwdSm90INS1_25CollectiveMainloopFwdSm90ILi2EN4cute5tupleIJNS5_1CILi1EEES8_S8_EEENS6_IJNS7_ILi128EEENS7_ILi96EEENS7_ILi64EEEEEELi256ENS_10bfloat16_tEfNS_4arch4Sm90ELb0ELb0ELb1ELb0ELb0ELb0ELb0ELb1ELb0ELb1ELb0ELb0EEENS1_21CollectiveEpilogueFwdINS6_IJSA_NS7_ILi256EEESB_EEES9_SE_SG_Li256ELb0ELb1ELb0ELb0EEENS1_29StaticPersistentTileSchedulerILb0EEEEEEEEEvNT_6ParamsE,@"STO_CUDA_ENTRY STV_DEFAULT"
_ZN7cutlass13device_kernelIN5flash11enable_sm90INS1_16FlashAttnFwdSm90INS1_25CollectiveMainloopFwdSm90ILi2EN4cute5tupleIJNS5_1CILi1EEES8_S8_EEENS6_IJNS7_ILi128EEENS7_ILi96EEENS7_ILi64EEEEEELi256ENS_10bfloat16_tEfNS_4arch4Sm90ELb0ELb0ELb1ELb0ELb0ELb0ELb0ELb1ELb0ELb1ELb0ELb0EEENS1_21CollectiveEpilogueFwdINS6_IJSA_NS7_ILi256EEESB_EEES9_SE_SG_Li256ELb0ELb1ELb0ELb0EEENS1_29StaticPersistentTileSchedulerILb0EEEEEEEEEvNT_6ParamsE:
[----:B------:R-:W-:Y:S01]  /*0000*/  LDC R1, c[0x0][0x37c] ;  /* 0x0000df00ff017b82 */ /* 0x000fe20000000800 */
[----:B------:R-:W-:Y:S05]  /*0010*/  EXIT ;  /* 0x000000000000794d */ /* 0x000fea0003800000 */
.L_x_0:
[----:B------:R-:W-:-:S00]  /*0020*/  BRA `(.L_x_0) ;  /* 0xfffffffc00fc7947 */ /* 0x000fc0000383ffff */
[----:B------:R-:W-:-:S00]  /*0030*/  NOP ;  /* 0x0000000000007918 */ /* 0x000fc00000000000 */
        /* <DEDUP_REMOVED lines=12> */
.L_x_18:


//--------------------- .text._ZN7cutlass13device_kernelIN5flash11enable_sm90INS1_16FlashAttnFwdSm90INS1_25CollectiveMainloopFwdSm90ILi2EN4cute5tupleIJNS5_1CILi1EEES8_S8_EEENS6_IJNS7_ILi128EEENS7_ILi96EEENS7_ILi64EEEEEELi256ENS_10bfloat16_tEfNS_4arch4Sm90ELb0ELb0ELb1ELb0ELb0ELb0ELb1ELb1ELb0ELb1ELb0ELb0EEENS1_21CollectiveEpilogueFwdINS6_IJSA_NS7_ILi256EEESB_EEES9_SE_SG_Li256ELb0ELb1ELb0ELb0EEENS1_29StaticPersistentTileSchedulerILb0EEEEEEEEEvNT_6ParamsE --------------------------
	.section	.text._ZN7cutlass13device_kernelIN5flash11enable_sm90INS1_16FlashAttnFwdSm90INS1_25CollectiveMainloopFwdSm90ILi2EN4cute5tupleIJNS5_1CILi1EEES8_S8_EEENS6_IJNS7_ILi128EEENS7_ILi96EEENS7_ILi64EEEEEELi256ENS_10bfloat16_tEfNS_4arch4Sm90ELb0ELb0ELb1ELb0ELb0ELb0ELb1ELb1ELb0ELb1ELb0ELb0EEENS1_21CollectiveEpilogueFwdINS6_IJSA_NS7_ILi256EEESB_EEES9_SE_SG_Li256ELb0ELb1ELb0ELb0EEENS1_29StaticPersistentTileSchedulerILb0EEEEEEEEEvNT_6ParamsE,"ax",@progbits
	.align	128
.text._ZN7cutlass13device_kernelIN5flash11enable_sm90INS1_16FlashAttnFwdSm90INS1_25CollectiveMainloopFwdSm90ILi2EN4cute5tupleIJNS5_1CILi1EEES8_S8_EEENS6_IJNS7_ILi128EEENS7_ILi96EEENS7_ILi64EEEEEELi256ENS_10bfloat16_tEfNS_4arch4Sm90ELb0ELb0ELb1ELb0ELb0ELb0ELb1ELb1ELb0ELb1ELb0ELb0EEENS1_21CollectiveEpilogueFwdINS6_IJSA_NS7_ILi256EEESB_EEES9_SE_SG_Li256ELb0ELb1ELb0ELb0EEENS1_29StaticPersistentTileSchedulerILb0EEEEEEEEEvNT_6ParamsE:
        .type           _ZN7cutlass13device_kernelIN5flash11enable_sm90INS1_16FlashAttnFwdSm90INS1_25CollectiveMainloopFwdSm90ILi2EN4cute5tupleIJNS5_1CILi1EEES8_S8_EEENS6_IJNS7_ILi128EEENS7_ILi96EEENS7_ILi64EEEEEELi256ENS_10bfloat16_tEfNS_4arch4Sm90ELb0ELb0ELb1ELb0ELb0ELb0ELb1ELb1ELb0ELb1ELb0ELb0EEENS1_21CollectiveEpilogueFwdINS6_IJSA_NS7_ILi256EEESB_EEES9_SE_SG_Li256ELb0ELb1ELb0ELb0EEENS1_29StaticPersistentTileSchedulerILb0EEEEEEEEEvNT_6ParamsE,@function
        .size           _ZN7cutlass13device_kernelIN5flash11enable_sm90INS1_16FlashAttnFwdSm90INS1_25CollectiveMainloopFwdSm90ILi2EN4cute5tupleIJNS5_1CILi1EEES8_S8_EEENS6_IJNS7_ILi128EEENS7_ILi96EEENS7_ILi64EEEEEELi256ENS_10bfloat16_tEfNS_4arch4Sm90ELb0ELb0ELb1ELb0ELb0ELb0ELb1ELb1ELb0ELb1ELb0ELb0EEENS1_21CollectiveEpilogueFwdINS6_IJSA_NS7_ILi256EEESB_EEES9_SE_SG_Li256ELb0ELb1ELb0ELb0EEENS1_29StaticPersistentTileSchedulerILb0EEEEEEEEEvNT_6ParamsE,(.L_x_19 - _ZN7cutlass13device_kernelIN5flash11enable_sm90INS1_16FlashAttnFwdSm90INS1_25CollectiveMainloopFwdSm90ILi2EN4cute5tupleIJNS5_1CILi1EEES8_S8_EEENS6_IJNS7_ILi128EEENS7_ILi96EEENS7_ILi64EEEEEELi256ENS_10bfloat16_tEfNS_4arch4Sm90ELb0ELb0ELb1ELb0ELb0ELb0ELb1ELb1ELb0ELb1ELb0ELb0EEENS1_21CollectiveEpilogueFwdINS6_IJSA_NS7_ILi256EEESB_EEES9_SE_SG_Li256ELb0ELb1ELb0ELb0EEENS1_29StaticPersistentTileSchedulerILb0EEEEEEEEEvNT_6ParamsE)
        .other          _ZN7cutlass13device_kernelIN5flash11enable_sm90INS1_16FlashAttnFwdSm90INS1_25CollectiveMainloopFwdSm90ILi2EN4cute5tupleIJNS5_1CILi1EEES8_S8_EEENS6_IJNS7_ILi128EEENS7_ILi96EEENS7_ILi64EEEEEELi256ENS_10bfloat16_tEfNS_4arch4Sm90ELb0ELb0ELb1ELb0ELb0ELb0ELb1ELb1ELb0ELb1ELb0ELb0EEENS1_21CollectiveEpilogueFwdINS6_IJSA_NS7_ILi256EEESB_EEES9_SE_SG_Li256ELb0ELb1ELb0ELb0EEENS1_29StaticPersistentTileSchedulerILb0EEEEEEEEEvNT_6ParamsE,@"STO_CUDA_ENTRY STV_DEFAULT"
_ZN7cutlass13device_kernelIN5flash11enable_sm90INS1_16FlashAttnFwdSm90INS1_25CollectiveMainloopFwdSm90ILi2EN4cute5tupleIJNS5_1CILi1EEES8_S8_EEENS6_IJNS7_ILi128EEENS7_ILi96EEENS7_ILi64EEEEEELi256ENS_10bfloat16_tEfNS_4arch4Sm90ELb0ELb0ELb1ELb0ELb0ELb0ELb1ELb1ELb0ELb1ELb0ELb0EEENS1_21CollectiveEpilogueFwdINS6_IJSA_NS7_ILi256EEESB_EEES9_SE_SG_Li256ELb0ELb1ELb0ELb0EEENS1_29StaticPersistentTileSchedulerILb0EEEEEEEEEvNT_6ParamsE:
[----:B------:R-:W-:Y:S01]  /*0000*/  LDC R1, c[0x0][0x37c] ;  /* 0x0000df00ff017b82 */ /* 0x000fe20000000800 */
[----:B------:R-:W-:Y:S05]  /*0010*/  EXIT ;  /* 0x000000000000794d */ /* 0x000fea0003800000 */
.L_x_1:
        /* <DEDUP_REMOVED lines=14> */
.L_x_19:


//--------------------- .text._ZN7cutlass13device_kernelIN5flash11enable_sm90INS1_16FlashAttnFwdSm90INS1_25CollectiveMainloopFwdSm90ILi2EN4cute5tupleIJNS5_1CILi1EEES8_S8_EEENS6_IJNS7_ILi128EEENS7_ILi96EEENS7_ILi64EEEEEELi256ENS_10bfloat16_tEfNS_4arch4Sm90ELb0ELb0ELb1ELb1ELb0ELb0ELb0ELb1ELb0ELb1ELb0ELb0EEENS1_21CollectiveEpilogueFwdINS6_IJSA_NS7_ILi256EEESB_EEES9_SE_SG_Li256ELb1ELb1ELb0ELb0EEENS1_36VarlenDynamicPersistentTileSchedulerILi128ELi96ELi256ELi128ELb0ELb1ELb1ELb0ELb1ELb1EEEEEEEEEvNT_6ParamsE --------------------------
	.section	.text._ZN7cutlass13device_kernelIN5flash11enable_sm90INS1_16FlashAttnFwdSm90INS1_25CollectiveMainloopFwdSm90ILi2EN4cute5tupleIJNS5_1CILi1EEES8_S8_EEENS6_IJNS7_ILi128EEENS7_ILi96EEENS7_ILi64EEEEEELi256ENS_10bfloat16_tEfNS_4arch4Sm90ELb0ELb0ELb1ELb1ELb0ELb0ELb0ELb1ELb0ELb1ELb0ELb0EEENS1_21CollectiveEpilogueFwdINS6_IJSA_NS7_ILi256EEESB_EEES9_SE_SG_Li256ELb1ELb1ELb0ELb0EEENS1_36VarlenDynamicPersistentTileSchedulerILi128ELi96ELi256ELi128ELb0ELb1ELb1ELb0ELb1ELb1EEEEEEEEEvNT_6ParamsE,"ax",@progbits
	.align	128
.text._ZN7cutlass13device_kernelIN5flash11enable_sm90INS1_16FlashAttnFwdSm90INS1_25CollectiveMainloopFwdSm90ILi2EN4cute5tupleIJNS5_1CILi1EEES8_S8_EEENS6_IJNS7_ILi128EEENS7_ILi96EEENS7_ILi64EEEEEELi256ENS_10bfloat16_tEfNS_4arch4Sm90ELb0ELb0ELb1ELb1ELb0ELb0ELb0ELb1ELb0ELb1ELb0ELb0EEENS1_21CollectiveEpilogueFwdINS6_IJSA_NS7_ILi256EEESB_EEES9_SE_SG_Li256ELb1ELb1ELb0ELb0EEENS1_36VarlenDynamicPersistentTileSchedulerILi128ELi96ELi256ELi128ELb0ELb1ELb1ELb0ELb1ELb1EEEEEEEEEvNT_6ParamsE:
        .type           _ZN7cutlass13device_kernelIN5flash11enable_sm90INS1_16FlashAttnFwdSm90INS1_25CollectiveMainloopFwdSm90ILi2EN4cute5tupleIJNS5_1CILi1EEES8_S8_EEENS6_IJNS7_ILi128EEENS7_ILi96EEENS7_ILi64EEEEEELi256ENS_10bfloat16_tEfNS_4arch4Sm90ELb0ELb0ELb1ELb1ELb0ELb0ELb0ELb1ELb0ELb1ELb0ELb0EEENS1_21CollectiveEpilogueFwdINS6_IJSA_NS7_ILi256EEESB_EEES9_SE_SG_Li256ELb1ELb1ELb0ELb0EEENS1_36VarlenDynamicPersistentTileSchedulerILi128ELi96ELi256ELi128ELb0ELb1ELb1ELb0ELb1ELb1EEEEEEEEEvNT_6ParamsE,@function
        .size           _ZN7cutlass13device_kernelIN5flash11enable_sm90INS1_16FlashAttnFwdSm90INS1_25CollectiveMainloopFwdSm90ILi2EN4cute5tupleIJNS5_1CILi1EEES8_S8_EEENS6_IJNS7_ILi128EEENS7_ILi96EEENS7_ILi64EEEEEELi256ENS_10bfloat16_tEfNS_4arch4Sm90ELb0ELb0ELb1ELb1ELb0ELb0ELb0ELb1ELb0ELb1ELb0ELb0EEENS1_21CollectiveEpilogueFwdINS6_IJSA_NS7_ILi256EEESB_EEES9_SE_SG_Li256ELb1ELb1ELb0ELb0EEENS1_36VarlenDynamicPersistentTileSchedulerILi128ELi96ELi256ELi128ELb0ELb1ELb1ELb0ELb1ELb1EEEEEEEEEvNT_6ParamsE,(.L_x_20 - _ZN7cutlass13device_kernelIN5flash11enable_sm90INS1_16FlashAttnFwdSm90INS1_25CollectiveMainloopFwdSm90ILi2EN4cute5tupleIJNS5_1CILi1EEES8_S8_EEENS6_IJNS7_ILi128EEENS7_ILi96EEENS7_ILi64EEEEEELi256ENS_10bfloat16_tEfNS_4arch4Sm90ELb0ELb0ELb1ELb1ELb0ELb0ELb0ELb1ELb0ELb1ELb0ELb0EEENS1_21CollectiveEpilogueFwdINS6_IJSA_NS7_ILi256EEESB_EEES9_SE_SG_Li256ELb1ELb1ELb0ELb0EEENS1_36VarlenDynamicPersistentTileSchedulerILi128ELi96ELi256ELi128ELb0ELb1ELb1ELb0ELb1ELb1EEEEEEEEEvNT_6ParamsE)
        .other          _ZN7cutlass13device_kernelIN5flash11enable_sm90INS1_16FlashAttnFwdSm90INS1_25CollectiveMainloopFwdSm90ILi2EN4cute5tupleIJNS5_1CILi1EEES8_S8_EEENS6_IJNS7_ILi128EEENS7_ILi96EEENS7_ILi64EEEEEELi256ENS_10bfloat16_tEfNS_4arch4Sm90ELb0ELb0ELb1ELb1ELb0ELb0ELb0ELb1ELb0ELb1ELb0ELb0EEENS1_21CollectiveEpilogueFwdINS6_IJSA_NS7_ILi256EEESB_EEES9_SE_SG_Li256ELb1ELb1ELb0ELb0EEENS1_36VarlenDynamicPersistentTileSchedulerILi128ELi96ELi256ELi128ELb0ELb1ELb1ELb0ELb1ELb1EEEEEEEEEvNT_6ParamsE,@"STO_CUDA_ENTRY STV_DEFAULT"
_ZN7cutlass13device_kernelIN5flash11enable_sm90INS1_16FlashAttnFwdSm90INS1_25CollectiveMainloopFwdSm90ILi2EN4cute5tupleIJNS5_1CILi1EEES8_S8_EEENS6_IJNS7_ILi128EEENS7_ILi96EEENS7_ILi64EEEEEELi256ENS_10bfloat16_tEfNS_4arch4Sm90ELb0ELb0ELb1ELb1ELb0ELb0ELb0ELb1ELb0ELb1ELb0ELb0EEENS1_21CollectiveEpilogueFwdINS6_IJSA_NS7_ILi256EEESB_EEES9_SE_SG_Li256ELb1ELb1ELb0ELb0EEENS1_36VarlenDynamicPersistentTileSchedulerILi128ELi96ELi256ELi128ELb0ELb1ELb1ELb0ELb1ELb1EEEEEEEEEvNT_6ParamsE:
[----:B------:R-:W-:Y:S01]  /*0000*/  LDC R1, c[0x0][0x37c] ;  /* 0x0000df00ff017b82 */ /* 0x000fe20000000800 */
[----:B------:R-:W-:Y:S05]  /*0010*/  EXIT ;  /* 0x000000000000794d */ /* 0x000fea0003800000 */
.L_x_2:
        /* <DEDUP_REMOVED lines=14> */
.L_x_20:


//--------------------- .text._ZN7cutlass13device_kernelIN5flash11enable_sm90INS1_16FlashAttnFwdSm90INS1_25CollectiveMainloopFwdSm90ILi2EN4cute5tupleIJNS5_1CILi1EEES8_S8_EEENS6_IJNS7_ILi128EEENS7_ILi96EEENS7_ILi64EEEEEELi256ENS_10bfloat16_tEfNS_4arch4Sm90ELb0ELb0ELb1ELb1ELb0ELb1ELb0ELb1ELb0ELb1ELb0ELb0EEENS1_21CollectiveEpilogueFwdINS6_IJSA_NS7_ILi256EEESB_EEES9_SE_SG_Li256ELb1ELb1ELb0ELb0EEENS1_36VarlenDynamicPersistentTileSchedulerILi128ELi96ELi256ELi128ELb0ELb1ELb1ELb0ELb1ELb1EEEEEEEEEvNT_6ParamsE --------------------------
	.section	.text._ZN7cutlass13device_kernelIN5flash11enable_sm90INS1_16FlashAttnFwdSm90INS1_25CollectiveMainloopFwdSm90ILi2EN4cute5tupleIJNS5_1CILi1EEES8_S8_EEENS6_IJNS7_ILi128EEENS7_ILi96EEENS7_ILi64EEEEEELi256ENS_10bfloat16_tEfNS_4arch4Sm90ELb0ELb0ELb1ELb1ELb0ELb1ELb0ELb1ELb0ELb1ELb0ELb0EEENS1_21CollectiveEpilogueFwdINS6_IJSA_NS7_ILi256EEESB_EEES9_SE_SG_Li256ELb1ELb1ELb0ELb0EEENS1_36VarlenDynamicPersistentTileSchedulerILi128ELi96ELi256ELi128ELb0ELb1ELb1ELb0ELb1ELb1EEEEEEEEEvNT_6ParamsE,"ax",@progbits
	.align	128
.text._ZN7cutlass13device_kernelIN5flash11enable_sm90INS1_16FlashAttnFwdSm90INS1_25CollectiveMainloopFwdSm90ILi2EN4cute5tupleIJNS5_1CILi1EEES8_S8_EEENS6_IJNS7_ILi128EEENS7_ILi96EEENS7_ILi64EEEEEELi256ENS_10bfloat16_tEfNS_4arch4Sm90ELb0ELb0ELb1ELb1ELb0ELb1ELb0ELb1ELb0ELb1ELb0ELb0EEENS1_21CollectiveEpilogueFwdINS6_IJSA_NS7_ILi256EEESB_EEES9_SE_SG_Li256ELb1ELb1ELb0ELb0EEENS1_36VarlenDynamicPersistentTileSchedulerILi128ELi96ELi256ELi128ELb0ELb1ELb1ELb0ELb1ELb1EEEEEEEEEvNT_6ParamsE:
        .type           _ZN7cutlass13device_kernelIN5flash11enable_sm90INS1_16FlashAttnFwdSm90INS1_25CollectiveMainloopFwdSm90ILi2EN4cute5tupleIJNS5_1CILi1EEES8_S8_EEENS6_IJNS7_ILi128EEENS7_ILi96EEENS7_ILi64EEEEEELi256ENS_10bfloat16_tEfNS_4arch4Sm90ELb0ELb0ELb1ELb1ELb0ELb1ELb0ELb1ELb0ELb1ELb0ELb0EEENS1_21CollectiveEpilogueFwdINS6_IJSA_NS7_ILi256EEESB_EEES9_SE_SG_Li256ELb1ELb1ELb0ELb0EEENS1_36VarlenDynamicPersistentTileSchedulerILi128ELi96ELi256ELi128ELb0ELb1ELb1ELb0ELb1ELb1EEEEEEEEEvNT_6ParamsE,@function
        .size           _ZN7cutlass13device_kernelIN5flash11enable_sm90INS1_16FlashAttnFwdSm90INS1_25CollectiveMainloopFwdSm90ILi2EN4cute5tupleIJNS5_1CILi1EEES8_S8_EEENS6_IJNS7_ILi128EEENS7_ILi96EEENS7_ILi64EEEEEELi256ENS_10bfloat16_tEfNS_4arch4Sm90ELb0ELb0ELb1ELb1ELb0ELb1ELb0ELb1ELb0ELb1ELb0ELb0EEENS1_21CollectiveEpilogueFwdINS6_IJSA_NS7_ILi256EEESB_EEES9_SE_SG_Li256ELb1ELb1ELb0ELb0EEENS1_36VarlenDynamicPersistentTileSchedulerILi128ELi96ELi256ELi128ELb0ELb1ELb1ELb0ELb1ELb1EEEEEEEEEvNT_6ParamsE,(.L_x_21 - _ZN7cutlass13device_kernelIN5flash11enable_sm90INS1_16FlashAttnFwdSm90INS1_25CollectiveMainloopFwdSm90ILi2EN4cute5tupleIJNS5_1CILi1EEES8_S8_EEENS6_IJNS7_ILi128EEENS7_ILi96EEENS7_ILi64EEEEEELi256ENS_10bfloat16_tEfNS_4arch4Sm90ELb0ELb0ELb1ELb1ELb0ELb1ELb0ELb1ELb0ELb1ELb0ELb0EEENS1_21CollectiveEpilogueFwdINS6_IJSA_NS7_ILi256EEESB_EEES9_SE_SG_Li256ELb1ELb1ELb0ELb0EEENS1_36VarlenDynamicPersistentTileSchedulerILi128ELi96ELi256ELi128ELb0ELb1ELb1ELb0ELb1ELb1EEEEEEEEEvNT_6ParamsE)
        .other          _ZN7cutlass13device_kernelIN5flash11enable_sm90INS1_16FlashAttnFwdSm90INS1_25CollectiveMainloopFwdSm90ILi2EN4cute5tupleIJNS5_1CILi1EEES8_S8_EEENS6_IJNS7_ILi128EEENS7_ILi96EEENS7_ILi64EEEEEELi256ENS_10bfloat16_tEfNS_4arch4Sm90ELb0ELb0ELb1ELb1ELb0ELb1ELb0ELb1ELb0ELb1ELb0ELb0EEENS1_21CollectiveEpilogueFwdINS6_IJSA_NS7_ILi256EEESB_EEES9_SE_SG_Li256ELb1ELb1ELb0ELb0EEENS1_36VarlenDynamicPersistentTileSchedulerILi128ELi96ELi256ELi128ELb0ELb1ELb1ELb0ELb1ELb1EEEEEEEEEvNT_6ParamsE,@"STO_CUDA_ENTRY STV_DEFAULT"
_ZN7cutlass13device_kernelIN5flash11enable_sm90INS1_16FlashAttnFwdSm90INS1_25CollectiveMainloopFwdSm90ILi2EN4cute5tupleIJNS5_1CILi1EEES8_S8_EEENS6_IJNS7_ILi128EEENS7_ILi96EEENS7_ILi64EEEEEELi256ENS_10bfloat16_tEfNS_4arch4Sm90ELb0ELb0ELb1ELb1ELb0ELb1ELb0ELb1ELb0ELb1ELb0ELb0EEENS1_21CollectiveEpilogueFwdINS6_IJSA_NS7_ILi256EEESB_EEES9_SE_SG_Li256ELb1ELb1ELb0ELb0EEENS1_36VarlenDynamicPersistentTileSchedulerILi128ELi96ELi256ELi128ELb0ELb1ELb1ELb0ELb1ELb1EEEEEEEEEvNT_6ParamsE:
[----:B------:R-:W-:Y:S01]  /*0000*/  LDC R1, c[0x0][0x37c] ;  /* 0x0000df00ff017b82 */ /* 0x000fe20000000800 */
[----:B------:R-:W-:Y:S05]  /*0010*/  EXIT ;  /* 0x000000000000794d */ /* 0x000fea0003800000 */
.L_x_3:
        /* <DEDUP_REMOVED lines=14> */
.L_x_21:


//--------------------- .text._ZN7cutlass13device_kernelIN5flash11enable_sm90INS1_16FlashAttnFwdSm90INS1_25CollectiveMainloopFwdSm90ILi2EN4cute5tupleIJNS5_1CILi1EEES8_S8_EEENS6_IJNS7_ILi128EEENS7_ILi96EEENS7_ILi64EEEEEELi256ENS_10bfloat16_tEfNS_4arch4Sm90ELb0ELb0ELb1ELb1ELb0ELb0ELb1ELb1ELb0ELb1ELb0ELb0EEENS1_21CollectiveEpilogueFwdINS6_IJSA_NS7_ILi256EEESB_EEES9_SE_SG_Li256ELb1ELb1ELb0ELb0EEENS1_36VarlenDynamicPersistentTileSchedulerILi128ELi96ELi256ELi128ELb0ELb1ELb1ELb0ELb1ELb1EEEEEEEEEvNT_6ParamsE --------------------------
	.section	.text._ZN7cutlass13device_kernelIN5flash11enable_sm90INS1_16FlashAttnFwdSm90INS1_25CollectiveMainloopFwdSm90ILi2EN4cute5tupleIJNS5_1CILi1EEES8_S8_EEENS6_IJNS7_ILi128EEENS7_ILi96EEENS7_ILi64EEEEEELi256ENS_10bfloat16_tEfNS_4arch4Sm90ELb0ELb0ELb1ELb1ELb0ELb0ELb1ELb1ELb0ELb1ELb0ELb0EEENS1_21CollectiveEpilogueFwdINS6_IJSA_NS7_ILi256EEESB_EEES9_SE_SG_Li256ELb1ELb1ELb0ELb0EEENS1_36VarlenDynamicPersistentTileSchedulerILi128ELi96ELi256ELi128ELb0ELb1ELb1ELb0ELb1ELb1EEEEEEEEEvNT_6ParamsE,"ax",@progbits
	.align	128
.text._ZN7cutlass13device_kernelIN5flash11enable_sm90INS1_16FlashAttnFwdSm90INS1_25CollectiveMainloopFwdSm90ILi2EN4cute5tupleIJNS5_1CILi1EEES8_S8_EEENS6_IJNS7_ILi128EEENS7_ILi96EEENS7_ILi64EEEEEELi256ENS_10bfloat16_tEfNS_4arch4Sm90ELb0ELb0ELb1ELb1ELb0ELb0ELb1ELb1ELb0ELb1ELb0ELb0EEENS1_21CollectiveEpilogueFwdINS6_IJSA_NS7_ILi256EEESB_EEES9_SE_SG_Li256ELb1ELb1ELb0ELb0EEENS1_36VarlenDynamicPersistentTileSchedulerILi128ELi96ELi256ELi128ELb0ELb1ELb1ELb0ELb1ELb1EEEEEEEEEvNT_6ParamsE:
        .type           _ZN7cutlass13device_kernelIN5flash11enable_sm90INS1_16FlashAttnFwdSm90INS1_25CollectiveMainloopFwdSm90ILi2EN4cute5tupleIJNS5_1CILi1EEES8_S8_EEENS6_IJNS7_ILi128EEENS7_ILi96EEENS7_ILi64EEEEEELi256ENS_10bfloat16_tEfNS_4arch4Sm90ELb0ELb0ELb1ELb1ELb0ELb0ELb1ELb1ELb0ELb1ELb0ELb0EEENS1_21CollectiveEpilogueFwdINS6_IJSA_NS7_ILi256EEESB_EEES9_SE_SG_Li256ELb1ELb1ELb0ELb0EEENS1_36VarlenDynamicPersistentTileSchedulerILi128ELi96ELi256ELi128ELb0ELb1ELb1ELb0ELb1ELb1EEEEEEEEEvNT_6ParamsE,@function
        .size           _ZN7cutlass13device_kernelIN5flash11enable_sm90INS1_16FlashAttnFwdSm90INS1_25CollectiveMainloopFwdSm90ILi2EN4cute5tupleIJNS5_1CILi1EEES8_S8_EEENS6_IJNS7_ILi128EEENS7_ILi96EEENS7_ILi64EEEEEELi256ENS_10bfloat16_tEfNS_4arch4Sm90ELb0ELb0ELb1ELb1ELb0ELb0ELb1ELb1ELb0ELb1ELb0ELb0EEENS1_21CollectiveEpilogueFwdINS6_IJSA_NS7_ILi256EEESB_EEES9_SE_SG_Li256ELb1ELb1ELb0ELb0EEENS1_36VarlenDynamicPersistentTileSchedulerILi128ELi96ELi256ELi128ELb0ELb1ELb1ELb0ELb1ELb1EEEEEEEEEvNT_6ParamsE,(.L_x_22 - _ZN7cutlass13device_kernelIN5flash11enable_sm90INS1_16FlashAttnFwdSm90INS1_25CollectiveMainloopFwdSm90ILi2EN4cute5tupleIJNS5_1CILi1EEES8_S8_EEENS6_IJNS7_ILi128EEENS7_ILi96EEENS7_ILi64EEEEEELi256ENS_10bfloat16_tEfNS_4arch4Sm90ELb0ELb0ELb1ELb1ELb0ELb0ELb1ELb1ELb0ELb1ELb0ELb0EEENS1_21CollectiveEpilogueFwdINS6_IJSA_NS7_ILi256EEESB_EEES9_SE_SG_Li256ELb1ELb1ELb0ELb0EEENS1_36VarlenDynamicPersistentTileSchedulerILi128ELi96ELi256ELi128ELb0ELb1ELb1ELb0ELb1ELb1EEEEEEEEEvNT_6ParamsE)
        .other          _ZN7cutlass13device_kernelIN5flash11enable_sm90INS1_16FlashAttnFwdSm90INS1_25CollectiveMainloopFwdSm90ILi2EN4cute5tupleIJNS5_1CILi1EEES8_S8_EEENS6_IJNS7_ILi128EEENS7_ILi96EEENS7_ILi64EEEEEELi256ENS_10bfloat16_tEfNS_4arch4Sm90ELb0ELb0ELb1ELb1ELb0ELb0ELb1ELb1ELb0ELb1ELb0ELb0EEENS1_21CollectiveEpilogueFwdINS6_IJSA_NS7_ILi256EEESB_EEES9_SE_SG_Li256ELb1ELb1ELb0ELb0EEENS1_36VarlenDynamicPersistentTileSchedulerILi128ELi96ELi256ELi128ELb0ELb1ELb1ELb0ELb1ELb1EEEEEEEEEvNT_6ParamsE,@"STO_CUDA_ENTRY STV_DEFAULT"
_ZN7cutlass13device_kernelIN5flash11enable_sm90INS1_16FlashAttnFwdSm90INS1_25CollectiveMainloopFwdSm90ILi2EN4cute5tupleIJNS5_1CILi1EEES8_S8_EEENS6_IJNS7_ILi128EEENS7_ILi96EEENS7_ILi64EEEEEELi256ENS_10bfloat16_tEfNS_4arch4Sm90ELb0ELb0ELb1ELb1ELb0ELb0ELb1ELb1ELb0ELb1ELb0ELb0EEENS1_21CollectiveEpilogueFwdINS6_IJSA_NS7_ILi256EEESB_EEES9_SE_SG_Li256ELb1ELb1ELb0ELb0EEENS1_36VarlenDynamicPersistentTileSchedulerILi128ELi96ELi256ELi128ELb0ELb1ELb1ELb0ELb1ELb1EEEEEEEEEvNT_6ParamsE:
[----:B------:R-:W-:Y:S01]  /*0000*/  LDC R1, c[0x0][0x37c] ;  /* 0x0000df00ff017b82 */ /* 0x000fe20000000800 */
[----:B------:R-:W-:Y:S05]  /*0010*/  EXIT ;  /* 0x000000000000794d */ /* 0x000fea0003800000 */
.L_x_4:
        /* <DEDUP_REMOVED lines=14> */
.L_x_22:


//--------------------- .text._ZN7cutlass13device_kernelIN5flash11enable_sm90INS1_16FlashAttnFwdSm90INS1_25CollectiveMainloopFwdSm90ILi2EN4cute5tupleIJNS5_1CILi1EEES8_S8_EEENS6_IJNS7_ILi128EEENS7_ILi96EEENS7_ILi64EEEEEELi256ENS_10bfloat16_tEfNS_4arch4Sm90ELb0ELb0ELb1ELb1ELb0ELb1ELb1ELb1ELb0ELb1ELb0ELb0EEENS1_21CollectiveEpilogueFwdINS6_IJSA_NS7_ILi256EEESB_EEES9_SE_SG_Li256ELb1ELb1ELb0ELb0EEENS1_36VarlenDynamicPersistentTileSchedulerILi128ELi96ELi256ELi128ELb0ELb1ELb1ELb0ELb1ELb1EEEEEEEEEvNT_6ParamsE --------------------------
	.section	.text._ZN7cutlass13device_kernelIN5flash11enable_sm90INS1_16FlashAttnFwdSm90INS1_25CollectiveMainloopFwdSm90ILi2EN4cute5tupleIJNS5_1CILi1EEES8_S8_EEENS6_IJNS7_ILi128EEENS7_ILi96EEENS7_ILi64EEEEEELi256ENS_10bfloat16_tEfNS_4arch4Sm90ELb0ELb0ELb1ELb1ELb0ELb1ELb1ELb1ELb0ELb1ELb0ELb0EEENS1_21CollectiveEpilogueFwdINS6_IJSA_NS7_ILi256EEESB_EEES9_SE_SG_Li256ELb1ELb1ELb0ELb0EEENS1_36VarlenDynamicPersistentTileSchedulerILi128ELi96ELi256ELi128ELb0ELb1ELb1ELb0ELb1ELb1EEEEEEEEEvNT_6ParamsE,"ax",@progbits
	.align	128
.text._ZN7cutlass13device_kernelIN5flash11enable_sm90INS1_16FlashAttnFwdSm90INS1_25CollectiveMainloopFwdSm90ILi2EN4cute5tupleIJNS5_1CILi1EEES8_S8_EEENS6_IJNS7_ILi128EEENS7_ILi96EEENS7_ILi64EEEEEELi256ENS_10bfloat16_tEfNS_4arch4Sm90ELb0ELb0ELb1ELb1ELb0ELb1ELb1ELb1ELb0ELb1ELb0ELb0EEENS1_21CollectiveEpilogueFwdINS6_IJSA_NS7_ILi256EEESB_EEES9_SE_SG_Li256ELb1ELb1ELb0ELb0EEENS1_36VarlenDynamicPersistentTileSchedulerILi128ELi96ELi256ELi128ELb0ELb1ELb1ELb0ELb1ELb1EEEEEEEEEvNT_6ParamsE:
        .type           _ZN7cutlass13device_kernelIN5flash11enable_sm90INS1_16FlashAttnFwdSm90INS1_25CollectiveMainloopFwdSm90ILi2EN4cute5tupleIJNS5_1CILi1EEES8_S8_EEENS6_IJNS7_ILi128EEENS7_ILi96EEENS7_ILi64EEEEEELi256ENS_10bfloat16_tEfNS_4arch4Sm90ELb0ELb0ELb1ELb1ELb0ELb1ELb1ELb1ELb0ELb1ELb0ELb0EEENS1_21CollectiveEpilogueFwdINS6_IJSA_NS7_ILi256EEESB_EEES9_SE_SG_Li256ELb1ELb1ELb0ELb0EEENS1_36VarlenDynamicPersistentTileSchedulerILi128ELi96ELi256ELi128ELb0ELb1ELb1ELb0ELb1ELb1EEEEEEEEEvNT_6ParamsE,@function
        .size           _ZN7cutlass13device_kernelIN5flash11enable_sm90INS1_16FlashAttnFwdSm90INS1_25CollectiveMainloopFwdSm90ILi2EN4cute5tupleIJNS5_1CILi1EEES8_S8_EEENS6_IJNS7_ILi128EEENS7_ILi96EEENS7_ILi64EEEEEELi256ENS_10bfloat16_tEfNS_4arch4Sm90ELb0ELb0ELb1ELb1ELb0ELb1ELb1ELb1ELb0ELb1ELb0ELb0EEENS1_21CollectiveEpilogueFwdINS6_IJSA_NS7_ILi256EEESB_EEES9_SE_SG_Li256ELb1ELb1ELb0ELb0EEENS1_36VarlenDynamicPersistentTileSchedulerILi128ELi96ELi256ELi128ELb0ELb1ELb1ELb0ELb1ELb1EEEEEEEEEvNT_6ParamsE,(.L_x_23 - _ZN7cutlass13device_kernelIN5flash11enable_sm90INS1_16FlashAttnFwdSm90INS1_25CollectiveMainloopFwdSm90ILi2EN4cute5tupleIJNS5_1CILi1EEES8_S8_EEENS6_IJNS7_ILi128EEENS7_ILi96EEENS7_ILi64EEEEEELi256ENS_10bfloat16_tEfNS_4arch4Sm90ELb0ELb0ELb1ELb1ELb0ELb1ELb1ELb1ELb0ELb1ELb0ELb0EEENS1_21CollectiveEpilogueFwdINS6_IJSA_NS7_ILi256EEESB_EEES9_SE_SG_Li256ELb1ELb1ELb0ELb0EEENS1_36VarlenDynamicPersistentTileSchedulerILi128ELi96ELi256ELi128ELb0ELb1ELb1ELb0ELb1ELb1EEEEEEEEEvNT_6ParamsE)
        .other          _ZN7cutlass13device_kernelIN5flash11enable_sm90INS1_16FlashAttnFwdSm90INS1_25CollectiveMainloopFwdSm90ILi2EN4cute5tupleIJNS5_1CILi1EEES8_S8_EEENS6_IJNS7_ILi128EEENS7_ILi96EEENS7_ILi64EEEEEELi256ENS_10bfloat16_tEfNS_4arch4Sm90ELb0ELb0ELb1ELb1ELb0ELb1ELb1ELb1ELb0ELb1ELb0ELb0EEENS1_21CollectiveEpilogueFwdINS6_IJSA_NS7_ILi256EEESB_EEES9_SE_SG_Li256ELb1ELb1ELb0ELb0EEENS1_36VarlenDynamicPersistentTileSchedulerILi128ELi96ELi256ELi128ELb0ELb1ELb1ELb0ELb1ELb1EEEEEEEEEvNT_6ParamsE,@"STO_CUDA_ENTRY STV_DEFAULT"
_ZN7cutlass13device_kernelIN5flash11enable_sm90INS1_16FlashAttnFwdSm90INS1_25CollectiveMainloopFwdSm90ILi2EN4cute5tupleIJNS5_1CILi1EEES8_S8_EEENS6_IJNS7_ILi128EEENS7_ILi96EEENS7_ILi64EEEEEELi256ENS_10bfloat16_tEfNS_4arch4Sm90ELb0ELb0ELb1ELb1ELb0ELb1ELb1ELb1ELb0ELb1ELb0ELb0EEENS1_21CollectiveEpilogueFwdINS6_IJSA_NS7_ILi256EEESB_EEES9_SE_SG_Li256ELb1ELb1ELb0ELb0EEENS1_36VarlenDynamicPersistentTileSchedulerILi128ELi96ELi256ELi128ELb0ELb1ELb1ELb0ELb1ELb1EEEEEEEEEvNT_6ParamsE:
[----:B------:R-:W-:Y:S01]  /*0000*/  LDC R1, c[0x0][0x37c] ;  /* 0x0000df00ff017b82 */ /* 0x000fe20000000800 */
[----:B------:R-:W-:Y:S05]  /*0010*/  EXIT ;  /* 0x000000000000794d */ /* 0x000fea0003800000 */
.L_x_5:
        /* <DEDUP_REMOVED lines=14> */
.L_x_23:


//--------------------- .text._ZN7cutlass13device_kernelIN5flash11enable_sm90INS1_16FlashAttnFwdSm90INS1_25CollectiveMainloopFwdSm90ILi2EN4cute5tupleIJNS5_1CILi1EEES8_S8_EEENS6_IJNS7_ILi128EEENS7_ILi96EEENS7_ILi64EEEEEELi256ENS_10bfloat16_tEfNS_4arch4Sm90ELb0ELb1ELb1ELb0ELb0ELb0ELb0ELb1ELb0ELb1ELb0ELb0EEENS1_21CollectiveEpilogueFwdINS6_IJSA_NS7_ILi256EEESB_EEES9_SE_SG_Li256ELb0ELb1ELb0ELb0EEENS1_30DynamicPersistentTileSchedulerILi256ELi128ELb0ELb1ELb1EEEEEEEEEvNT_6ParamsE --------------------------
	.section	.text._ZN7cutlass13device_kernelIN5flash11enable_sm90INS1_16FlashAttnFwdSm90INS1_25CollectiveMainloopFwdSm90ILi2EN4cute5tupleIJNS5_1CILi1EEES8_S8_EEENS6_IJNS7_ILi128EEENS7_ILi96EEENS7_ILi64EEEEEELi256ENS_10bfloat16_tEfNS_4arch4Sm90ELb0ELb1ELb1ELb0ELb0ELb0ELb0ELb1ELb0ELb1ELb0ELb0EEENS1_21CollectiveEpilogueFwdINS6_IJSA_NS7_ILi256EEESB_EEES9_SE_SG_Li256ELb0ELb1ELb0ELb0EEENS1_30DynamicPersistentTileSchedulerILi256ELi128ELb0ELb1ELb1EEEEEEEEEvNT_6ParamsE,"ax",@progbits
	.align	128
.text._ZN7cutlass13device_kernelIN5flash11enable_sm90INS1_16FlashAttnFwdSm90INS1_25CollectiveMainloopFwdSm90ILi2EN4cute5tupleIJNS5_1CILi1EEES8_S8_EEENS6_IJNS7_ILi128EEENS7_ILi96EEENS7_ILi64EEEEEELi256ENS_10bfloat16_tEfNS_4arch4Sm90ELb0ELb1ELb1ELb0ELb0ELb0ELb0ELb1ELb0ELb1ELb0ELb0EEENS1_21CollectiveEpilogueFwdINS6_IJSA_NS7_ILi256EEESB_EEES9_SE_SG_Li256ELb0ELb1ELb0ELb0EEENS1_30DynamicPersistentTileSchedulerILi256ELi128ELb0ELb1ELb1EEEEEEEEEvNT_6ParamsE:
        .type           _ZN7cutlass13device_kernelIN5flash11enable_sm90INS1_16FlashAttnFwdSm90INS1_25CollectiveMainloopFwdSm90ILi2EN4cute5tupleIJNS5_1CILi1EEES8_S8_EEENS6_IJNS7_ILi128EEENS7_ILi96EEENS7_ILi64EEEEEELi256ENS_10bfloat16_tEfNS_4arch4Sm90ELb0ELb1ELb1ELb0ELb0ELb0ELb0ELb1ELb0ELb1ELb0ELb0EEENS1_21CollectiveEpilogueFwdINS6_IJSA_NS7_ILi256EEESB_EEES9_SE_SG_Li256ELb0ELb1ELb0ELb0EEENS1_30DynamicPersistentTileSchedulerILi256ELi128ELb0ELb1ELb1EEEEEEEEEvNT_6ParamsE,@function
        .size           _ZN7cutlass13device_kernelIN5flash11enable_sm90INS1_16FlashAttnFwdSm90INS1_25CollectiveMainloopFwdSm90ILi2EN4cute5tupleIJNS5_1CILi1EEES8_S8_EEENS6_IJNS7_ILi128EEENS7_ILi96EEENS7_ILi64EEEEEELi256ENS_10bfloat16_tEfNS_4arch4Sm90ELb0ELb1ELb1ELb0ELb0ELb0ELb0ELb1ELb0ELb1ELb0ELb0EEENS1_21CollectiveEpilogueFwdINS6_IJSA_NS7_ILi256EEESB_EEES9_SE_SG_Li256ELb0ELb1ELb0ELb0EEENS1_30DynamicPersistentTileSchedulerILi256ELi128ELb0ELb1ELb1EEEEEEEEEvNT_6ParamsE,(.L_x_24 - _ZN7cutlass13device_kernelIN5flash11enable_sm90INS1_16FlashAttnFwdSm90INS1_25CollectiveMainloopFwdSm90ILi2EN4cute5tupleIJNS5_1CILi1EEES8_S8_EEENS6_IJNS7_ILi128EEENS7_ILi96EEENS7_ILi64EEEEEELi256ENS_10bfloat16_tEfNS_4arch4Sm90ELb0ELb1ELb1ELb0ELb0ELb0ELb0ELb1ELb0ELb1ELb0ELb0EEENS1_21CollectiveEpilogueFwdINS6_IJSA_NS7_ILi256EEESB_EEES9_SE_SG_Li256ELb0ELb1ELb0ELb0EEENS1_30DynamicPersistentTileSchedulerILi256ELi128ELb0ELb1ELb1EEEEEEEEEvNT_6ParamsE)
        .other          _ZN7cutlass13device_kernelIN5flash11enable_sm90INS1_16FlashAttnFwdSm90INS1_25CollectiveMainloopFwdSm90ILi2EN4cute5tupleIJNS5_1CILi1EEES8_S8_EEENS6_IJNS7_ILi128EEENS7_ILi96EEENS7_ILi64EEEEEELi256ENS_10bfloat16_tEfNS_4arch4Sm90ELb0ELb1ELb1ELb0ELb0ELb0ELb0ELb1ELb0ELb1ELb0ELb0EEENS1_21CollectiveEpilogueFwdINS6_IJSA_NS7_ILi256EEESB_EEES9_SE_SG_Li256ELb0ELb1ELb0ELb0EEENS1_30DynamicPersistentTileSchedulerILi256ELi128ELb0ELb1ELb1EEEEEEEEEvNT_6ParamsE,@"STO_CUDA_ENTRY STV_DEFAULT"
_ZN7cutlass13device_kernelIN5flash11enable_sm90INS1_16FlashAttnFwdSm90INS1_25CollectiveMainloopFwdSm90ILi2EN4cute5tupleIJNS5_1CILi1EEES8_S8_EEENS6_IJNS7_ILi128EEENS7_ILi96EEENS7_ILi64EEEEEELi256ENS_10bfloat16_tEfNS_4arch4Sm90ELb0ELb1ELb1ELb0ELb0ELb0ELb0ELb1ELb0ELb1ELb0ELb0EEENS1_21CollectiveEpilogueFwdINS6_IJSA_NS7_ILi256EEESB_EEES9_SE_SG_Li256ELb0ELb1ELb0ELb0EEENS1_30DynamicPersistentTileSchedulerILi256ELi128ELb0ELb1ELb1EEEEEEEEEvNT_6ParamsE:
[----:B------:R-:W-:Y:S01]  /*0000*/  LDC R1, c[0x0][0x37c] ;  /* 0x0000df00ff017b82 */ /* 0x000fe20000000800 */
[----:B------:R-:W-:Y:S05]  /*0010*/  EXIT ;  /* 0x000000000000794d */ /* 0x000fea0003800000 */
.L_x_6:
        /* <DEDUP_REMOVED lines=14> */
.L_x_24:


//--------------------- .text._ZN7cutlass13device_kernelIN5flash11enable_sm90INS1_16FlashAttnFwdSm90INS1_25CollectiveMainloopFwdSm90ILi2EN4cute5tupleIJNS5_1CILi1EEES8_S8_EEENS6_IJNS7_ILi128EEENS7_ILi96EEENS7_ILi64EEEEEELi256ENS_10bfloat16_tEfNS_4arch4Sm90ELb0ELb1ELb1ELb0ELb0ELb0ELb1ELb1ELb0ELb1ELb0ELb0EEENS1_21CollectiveEpilogueFwdINS6_IJSA_NS7_ILi256EEESB_EEES9_SE_SG_Li256ELb0ELb1ELb0ELb0EEENS1_30DynamicPersistentTileSchedulerILi256ELi128ELb0ELb1ELb1EEEEEEEEEvNT_6ParamsE --------------------------
	.section	.text._ZN7cutlass13device_kernelIN5flash11enable_sm90INS1_16FlashAttnFwdSm90INS1_25CollectiveMainloopFwdSm90ILi2EN4cute5tupleIJNS5_1CILi1EEES8_S8_EEENS6_IJNS7_ILi128EEENS7_ILi96EEENS7_ILi64EEEEEELi256ENS_10bfloat16_tEfNS_4arch4Sm90ELb0ELb1ELb1ELb0ELb0ELb0ELb1ELb1ELb0ELb1ELb0ELb0EEENS1_21CollectiveEpilogueFwdINS6_IJSA_NS7_ILi256EEESB_EEES9_SE_SG_Li256ELb0ELb1ELb0ELb0EEENS1_30DynamicPersistentTileSchedulerILi256ELi128ELb0ELb1ELb1EEEEEEEEEvNT_6ParamsE,"ax",@progbits
	.align	128
.text._ZN7cutlass13device_kernelIN5flash11enable_sm90INS1_16FlashAttnFwdSm90INS1_25CollectiveMainloopFwdSm90ILi2EN4cute5tupleIJNS5_1CILi1EEES8_S8_EEENS6_IJNS7_ILi128EEENS7_ILi96EEENS7_ILi64EEEEEELi256ENS_10bfloat16_tEfNS_4arch4Sm90ELb0ELb1ELb1ELb0ELb0ELb0ELb1ELb1ELb0ELb1ELb0ELb0EEENS1_21CollectiveEpilogueFwdINS6_IJSA_NS7_ILi256EEESB_EEES9_SE_SG_Li256ELb0ELb1ELb0ELb0EEENS1_30DynamicPersistentTileSchedulerILi256ELi128ELb0ELb1ELb1EEEEEEEEEvNT_6ParamsE:
        .type           _ZN7cutlass13device_kernelIN5flash11enable_sm90INS1_16FlashAttnFwdSm90INS1_25CollectiveMainloopFwdSm90ILi2EN4cute5tupleIJNS5_1CILi1EEES8_S8_EEENS6_IJNS7_ILi128EEENS7_ILi96EEENS7_ILi64EEEEEELi256ENS_10bfloat16_tEfNS_4arch4Sm90ELb0ELb1ELb1ELb0ELb0ELb0ELb1ELb1ELb0ELb1ELb0ELb0EEENS1_21CollectiveEpilogueFwdINS6_IJSA_NS7_ILi256EEESB_EEES9_SE_SG_Li256ELb0ELb1ELb0ELb0EEENS1_30DynamicPersistentTileSchedulerILi256ELi128ELb0ELb1ELb1EEEEEEEEEvNT_6ParamsE,@function
        .size           _ZN7cutlass13device_kernelIN5flash11enable_sm90INS1_16FlashAttnFwdSm90INS1_25CollectiveMainloopFwdSm90ILi2EN4cute5tupleIJNS5_1CILi1EEES8_S8_EEENS6_IJNS7_ILi128EEENS7_ILi96EEENS7_ILi64EEEEEELi256ENS_10bfloat16_tEfNS_4arch4Sm90ELb0ELb1ELb1ELb0ELb0ELb0ELb1ELb1ELb0ELb1ELb0ELb0EEENS1_21CollectiveEpilogueFwdINS6_IJSA_NS7_ILi256EEESB_EEES9_SE_SG_Li256ELb0ELb1ELb0ELb0EEENS1_30DynamicPersistentTileSchedulerILi256ELi128ELb0ELb1ELb1EEEEEEEEEvNT_6ParamsE,(.L_x_25 - _ZN7cutlass13device_kernelIN5flash11enable_sm90INS1_16FlashAttnFwdSm90INS1_25CollectiveMainloopFwdSm90ILi2EN4cute5tupleIJNS5_1CILi1EEES8_S8_EEENS6_IJNS7_ILi128EEENS7_ILi96EEENS7_ILi64EEEEEELi256ENS_10bfloat16_tEfNS_4arch4Sm90ELb0ELb1ELb1ELb0ELb0ELb0ELb1ELb1ELb0ELb1ELb0ELb0EEENS1_21CollectiveEpilogueFwdINS6_IJSA_NS7_ILi256EEESB_EEES9_SE_SG_Li256ELb0ELb1ELb0ELb0EEENS1_30DynamicPersistentTileSchedulerILi256ELi128ELb0ELb1ELb1EEEEEEEEEvNT_6ParamsE)
        .other          _ZN7cutlass13device_kernelIN5flash11enable_sm90INS1_16FlashAttnFwdSm90INS1_25CollectiveMainloopFwdSm90ILi2EN4cute5tupleIJNS5_1CILi1EEES8_S8_EEENS6_IJNS7_ILi128EEENS7_ILi96EEENS7_ILi64EEEEEELi256ENS_10bfloat16_tEfNS_4arch4Sm90ELb0ELb1ELb1ELb0ELb0ELb0ELb1ELb1ELb0ELb1ELb0ELb0EEENS1_21CollectiveEpilogueFwdINS6_IJSA_NS7_ILi256EEESB_EEES9_SE_SG_Li256ELb0ELb1ELb0ELb0EEENS1_30DynamicPersistentTileSchedulerILi256ELi128ELb0ELb1ELb1EEEEEEEEEvNT_6ParamsE,@"STO_CUDA_ENTRY STV_DEFAULT"
_ZN7cutlass13device_kernelIN5flash11enable_sm90INS1_16FlashAttnFwdSm90INS1_25CollectiveMainloopFwdSm90ILi2EN4cute5tupleIJNS5_1CILi1EEES8_S8_EEENS6_IJNS7_ILi128EEENS7_ILi96EEENS7_ILi64EEEEEELi256ENS_10bfloat16_tEfNS_4arch4Sm90ELb0ELb1ELb1ELb0ELb0ELb0ELb1ELb1ELb0ELb1ELb0ELb0EEENS1_21CollectiveEpilogueFwdINS6_IJSA_NS7_ILi256EEESB_EEES9_SE_SG_Li256ELb0ELb1ELb0ELb0EEENS1_30DynamicPersistentTileSchedulerILi256ELi128ELb0ELb1ELb1EEEEEEEEEvNT_6ParamsE:
[----:B------:R-:W-:Y:S01]  /*0000*/  LDC R1, c[0x0][0x37c] ;  /* 0x0000df00ff017b82 */ /* 0x000fe20000000800 */
[----:B------:R-:W-:Y:S05]  /*0010*/  EXIT ;  /* 0x000000000000794d */ /* 0x000fea0003800000 */
.L_x_7:
        /* <DEDUP_REMOVED lines=14> */
.L_x_25:


//--------------------- .text._ZN7cutlass13device_kernelIN5flash11enable_sm90INS1_16FlashAttnFwdSm90INS1_25CollectiveMainloopFwdSm90ILi2EN4cute5tupleIJNS5_1CILi1EEES8_S8_EEENS6_IJNS7_ILi128EEENS7_ILi96EEENS7_ILi64EEEEEELi256ENS_10bfloat16_tEfNS_4arch4Sm90ELb0ELb1ELb1ELb1ELb0ELb0ELb0ELb1ELb0ELb1ELb0ELb0EEENS1_21CollectiveEpilogueFwdINS6_IJSA_NS7_ILi256EEESB_EEES9_SE_SG_Li256ELb1ELb1ELb0ELb0EEENS1_36VarlenDynamicPersistentTileSchedulerILi128ELi96ELi256ELi128ELb0ELb1ELb1ELb1ELb0ELb1EEEEEEEEEvNT_6ParamsE --------------------------
	.section	.text._ZN7cutlass13device_kernelIN5flash11enable_sm90INS1_16FlashAttnFwdSm90INS1_25CollectiveMainloopFwdSm90ILi2EN4cute5tupleIJNS5_1CILi1EEES8_S8_EEENS6_IJNS7_ILi128EEENS7_ILi96EEENS7_ILi64EEEEEELi256ENS_10bfloat16_tEfNS_4arch4Sm90ELb0ELb1ELb1ELb1ELb0ELb0ELb0ELb1ELb0ELb1ELb0ELb0EEENS1_21CollectiveEpilogueFwdINS6_IJSA_NS7_ILi256EEESB_EEES9_SE_SG_Li256ELb1ELb1ELb0ELb0EEENS1_36VarlenDynamicPersistentTileSchedulerILi128ELi96ELi256ELi128ELb0ELb1ELb1ELb1ELb0ELb1EEEEEEEEEvNT_6ParamsE,"ax",@progbits
	.align	128
.text._ZN7cutlass13device_kernelIN5flash11enable_sm90INS1_16FlashAttnFwdSm90INS1_25CollectiveMainloopFwdSm90ILi2EN4cute5tupleIJNS5_1CILi1EEES8_S8_EEENS6_IJNS7_ILi128EEENS7_ILi96EEENS7_ILi64EEEEEELi256ENS_10bfloat16_tEfNS_4arch4Sm90ELb0ELb1ELb1ELb1ELb0ELb0ELb0ELb1ELb0ELb1ELb0ELb0EEENS1_21CollectiveEpilogueFwdINS6_IJSA_NS7_ILi256EEESB_EEES9_SE_SG_Li256ELb1ELb1ELb0ELb0EEENS1_36VarlenDynamicPersistentTileSchedulerILi128ELi96ELi256ELi128ELb0ELb1ELb1ELb1ELb0ELb1EEEEEEEEEvNT_6ParamsE:
        .type           _ZN7cutlass13device_kernelIN5flash11enable_sm90INS1_16FlashAttnFwdSm90INS1_25CollectiveMainloopFwdSm90ILi2EN4cute5tupleIJNS5_1CILi1EEES8_S8_EEENS6_IJNS7_ILi128EEENS7_ILi96EEENS7_ILi64EEEEEELi256ENS_10bfloat16_tEfNS_4arch4Sm90ELb0ELb1ELb1ELb1ELb0ELb0ELb0ELb1ELb0ELb1ELb0ELb0EEENS1_21CollectiveEpilogueFwdINS6_IJSA_NS7_ILi256EEESB_EEES9_SE_SG_Li256ELb1ELb1ELb0ELb0EEENS1_36VarlenDynamicPersistentTileSchedulerILi128ELi96ELi256ELi128ELb0ELb1ELb1ELb1ELb0ELb1EEEEEEEEEvNT_6ParamsE,@function
        .size           _ZN7cutlass13device_kernelIN5flash11enable_sm90INS1_16FlashAttnFwdSm90INS1_25CollectiveMainloopFwdSm90ILi2EN4cute5tupleIJNS5_1CILi1EEES8_S8_EEENS6_IJNS7_ILi128EEENS7_ILi96EEENS7_ILi64EEEEEELi256ENS_10bfloat16_tEfNS_4arch4Sm90ELb0ELb1ELb1ELb1ELb0ELb0ELb0ELb1ELb0ELb1ELb0ELb0EEENS1_21CollectiveEpilogueFwdINS6_IJSA_NS7_ILi256EEESB_EEES9_SE_SG_Li256ELb1ELb1ELb0ELb0EEENS1_36VarlenDynamicPersistentTileSchedulerILi128ELi96ELi256ELi128ELb0ELb1ELb1ELb1ELb0ELb1EEEEEEEEEvNT_6ParamsE,(.L_x_26 - _ZN7cutlass13device_kernelIN5flash11enable_sm90INS1_16FlashAttnFwdSm90INS1_25CollectiveMainloopFwdSm90ILi2EN4cute5tupleIJNS5_1CILi1EEES8_S8_EEENS6_IJNS7_ILi128EEENS7_ILi96EEENS7_ILi64EEEEEELi256ENS_10bfloat16_tEfNS_4arch4Sm90ELb0ELb1ELb1ELb1ELb0ELb0ELb0ELb1ELb0ELb1ELb0ELb0EEENS1_21CollectiveEpilogueFwdINS6_IJSA_NS7_ILi256EEESB_EEES9_SE_SG_Li256ELb1ELb1ELb0ELb0EEENS1_36VarlenDynamicPersistentTileSchedulerILi128ELi96ELi256ELi128ELb0ELb1ELb1ELb1ELb0ELb1EEEEEEEEEvNT_6ParamsE)
        .other          _ZN7cutlass13device_kernelIN5flash11enable_sm90INS1_16FlashAttnFwdSm90INS1_25CollectiveMainloopFwdSm90ILi2EN4cute5tupleIJNS5_1CILi1EEES8_S8_EEENS6_IJNS7_ILi128EEENS7_ILi96EEENS7_ILi64EEEEEELi256ENS_10bfloat16_tEfNS_4arch4Sm90ELb0ELb1ELb1ELb1ELb0ELb0ELb0ELb1ELb0ELb1ELb0ELb0EEENS1_21CollectiveEpilogueFwdINS6_IJSA_NS7_ILi256EEESB_EEES9_SE_SG_Li256ELb1ELb1ELb0ELb0EEENS1_36VarlenDynamicPersistentTileSchedulerILi128ELi96ELi256ELi128ELb0ELb1ELb1ELb1ELb0ELb1EEEEEEEEEvNT_6ParamsE,@"STO_CUDA_ENTRY STV_DEFAULT"
_ZN7cutlass13device_kernelIN5flash11enable_sm90INS1_16FlashAttnFwdSm90INS1_25CollectiveMainloopFwdSm90ILi2EN4cute5tupleIJNS5_1CILi1EEES8_S8_EEENS6_IJNS7_ILi128EEENS7_ILi96EEENS7_ILi64EEEEEELi256ENS_10bfloat16_tEfNS_4arch4Sm90ELb0ELb1ELb1ELb1ELb0ELb0ELb0ELb1ELb0ELb1ELb0ELb0EEENS1_21CollectiveEpilogueFwdINS6_IJSA_NS7_ILi256EEESB_EEES9_SE_SG_Li256ELb1ELb1ELb0ELb0EEENS1_36VarlenDynamicPersistentTileSchedulerILi128ELi96ELi256ELi128ELb0ELb1ELb1ELb1ELb0ELb1EEEEEEEEEvNT_6ParamsE:
[----:B------:R-:W-:Y:S01]  /*0000*/  LDC R1, c[0x0][0x37c] ;  /* 0x0000df00ff017b82 */ /* 0x000fe20000000800 */
[----:B------:R-:W-:Y:S05]  /*0010*/  EXIT ;  /* 0x000000000000794d */ /* 0x000fea0003800000 */
.L_x_8:
        /* <DEDUP_REMOVED lines=14> */
.L_x_26:


//--------------------- .text._ZN7cutlass13device_kernelIN5flash11enable_sm90INS1_16FlashAttnFwdSm90INS1_25CollectiveMainloopFwdSm90ILi2EN4cute5tupleIJNS5_1CILi1EEES8_S8_EEENS6_IJNS7_ILi128EEENS7_ILi96EEENS7_ILi64EEEEEELi256ENS_10bfloat16_tEfNS_4arch4Sm90ELb0ELb1ELb1ELb1ELb0ELb1ELb0ELb1ELb0ELb1ELb0ELb0EEENS1_21CollectiveEpilogueFwdINS6_IJSA_NS7_ILi256EEESB_EEES9_SE_SG_Li256ELb1ELb1ELb0ELb0EEENS1_36VarlenDynamicPersistentTileSchedulerILi128ELi96ELi256ELi128ELb0ELb1ELb1ELb1ELb0ELb1EEEEEEEEEvNT_6ParamsE --------------------------
	.section	.text._ZN7cutlass13device_kernelIN5flash11enable_sm90INS1_16FlashAttnFwdSm90INS1_25CollectiveMainloopFwdSm90ILi2EN4cute5tupleIJNS5_1CILi1EEES8_S8_EEENS6_IJNS7_ILi128EEENS7_ILi96EEENS7_ILi64EEEEEELi256ENS_10bfloat16_tEfNS_4arch4Sm90ELb0ELb1ELb1ELb1ELb0ELb1ELb0ELb1ELb0ELb1ELb0ELb0EEENS1_21CollectiveEpilogueFwdINS6_IJSA_NS7_ILi256EEESB_EEES9_SE_SG_Li256ELb1ELb1ELb0ELb0EEENS1_36VarlenDynamicPersistentTileSchedulerILi128ELi96ELi256ELi128ELb0ELb1ELb1ELb1ELb0ELb1EEEEEEEEEvNT_6ParamsE,"ax",@progbits
	.align	128
.text._ZN7cutlass13device_kernelIN5flash11enable_sm90INS1_16FlashAttnFwdSm90INS1_25CollectiveMainloopFwdSm90ILi2EN4cute5tupleIJNS5_1CILi1EEES8_S8_EEENS6_IJNS7_ILi128EEENS7_ILi96EEENS7_ILi64EEEEEELi256ENS_10bfloat16_tEfNS_4arch4Sm90ELb0ELb1ELb1ELb1ELb0ELb1ELb0ELb1ELb0ELb1ELb0ELb0EEENS1_21CollectiveEpilogueFwdINS6_IJSA_NS7_ILi256EEESB_EEES9_SE_SG_Li256ELb1ELb1ELb0ELb0EEENS1_36VarlenDynamicPersistentTileSchedulerILi128ELi96ELi256ELi128ELb0ELb1ELb1ELb1ELb0ELb1EEEEEEEEEvNT_6ParamsE:
        .type           _ZN7cutlass13device_kernelIN5flash11enable_sm90INS1_16FlashAttnFwdSm90INS1_25CollectiveMainloopFwdSm90ILi2EN4cute5tupleIJNS5_1CILi1EEES8_S8_EEENS6_IJNS7_ILi128EEENS7_ILi96EEENS7_ILi64EEEEEELi256ENS_10bfloat16_tEfNS_4arch4Sm90ELb0ELb1ELb1ELb1ELb0ELb1ELb0ELb1ELb0ELb1ELb0ELb0EEENS1_21CollectiveEpilogueFwdINS6_IJSA_NS7_ILi256EEESB_EEES9_SE_SG_Li256ELb1ELb1ELb0ELb0EEENS1_36VarlenDynamicPersistentTileSchedulerILi128ELi96ELi256ELi128ELb0ELb1ELb1ELb1ELb0ELb1EEEEEEEEEvNT_6ParamsE,@function
        .size           _ZN7cutlass13device_kernelIN5flash11enable_sm90INS1_16FlashAttnFwdSm90INS1_25CollectiveMainloopFwdSm90ILi2EN4cute5tupleIJNS5_1CILi1EEES8_S8_EEENS6_IJNS7_ILi128EEENS7_ILi96EEENS7_ILi64EEEEEELi256ENS_10bfloat16_tEfNS_4arch4Sm90ELb0ELb1ELb1ELb1ELb0ELb1ELb0ELb1ELb0ELb1ELb0ELb0EEENS1_21CollectiveEpilogueFwdINS6_IJSA_NS7_ILi256EEESB_EEES9_SE_SG_Li256ELb1ELb1ELb0ELb0EEENS1_36VarlenDynamicPersistentTileSchedulerILi128ELi96ELi256ELi128ELb0ELb1ELb1ELb1ELb0ELb1EEEEEEEEEvNT_6ParamsE,(.L_x_27 - _ZN7cutlass13device_kernelIN5flash11enable_sm90INS1_16FlashAttnFwdSm90INS1_25CollectiveMainloopFwdSm90ILi2EN4cute5tupleIJNS5_1CILi1EEES8_S8_EEENS6_IJNS7_ILi128EEENS7_ILi96EEENS7_ILi64EEEEEELi256ENS_10bfloat16_tEfNS_4arch4Sm90ELb0ELb1ELb1ELb1ELb0ELb1ELb0ELb1ELb0ELb1ELb0ELb0EEENS1_21CollectiveEpilogueFwdINS6_IJSA_NS7_ILi256EEESB_EEES9_SE_SG_Li256ELb1ELb1ELb0ELb0EEENS1_36VarlenDynamicPersistentTileSchedulerILi128ELi96ELi256ELi128ELb0ELb1ELb1ELb1ELb0ELb1EEEEEEEEEvNT_6ParamsE)
        .other          _ZN7cutlass13device_kernelIN5flash11enable_sm90INS1_16FlashAttnFwdSm90INS1_25CollectiveMainloopFwdSm90ILi2EN4cute5tupleIJNS5_1CILi1EEES8_S8_EEENS6_IJNS7_ILi128EEENS7_ILi96EEENS7_ILi64EEEEEELi256ENS_10bfloat16_tEfNS_4arch4Sm90ELb0ELb1ELb1ELb1ELb0ELb1ELb0ELb1ELb0ELb1ELb0ELb0EEENS1_21CollectiveEpilogueFwdINS6_IJSA_NS7_ILi256EEESB_EEES9_SE_SG_Li256ELb1ELb1ELb0ELb0EEENS1_36VarlenDynamicPersistentTileSchedulerILi128ELi96ELi256ELi128ELb0ELb1ELb1ELb1ELb0ELb1EEEEEEEEEvNT_6ParamsE,@"STO_CUDA_ENTRY STV_DEFAULT"
_ZN7cutlass13device_kernelIN5flash11enable_sm90INS1_16FlashAttnFwdSm90INS1_25CollectiveMainloopFwdSm90ILi2EN4cute5tupleIJNS5_1CILi1EEES8_S8_EEENS6_IJNS7_ILi128EEENS7_ILi96EEENS7_ILi64EEEEEELi256ENS_10bfloat16_tEfNS_4arch4Sm90ELb0ELb1ELb1ELb1ELb0ELb1ELb0ELb1ELb0ELb1ELb0ELb0EEENS1_21CollectiveEpilogueFwdINS6_IJSA_NS7_ILi256EEESB_EEES9_SE_SG_Li256ELb1ELb1ELb0ELb0EEENS1_36VarlenDynamicPersistentTileSchedulerILi128ELi96ELi256ELi128ELb0ELb1ELb1ELb1ELb0ELb1EEEEEEEEEvNT_6ParamsE:
[----:B------:R-:W-:Y:S01]  /*0000*/  LDC R1, c[0x0][0x37c] ;  /* 0x0000df00ff017b82 */ /* 0x000fe20000000800 */
[----:B------:R-:W-:Y:S05]  /*0010*/  EXIT ;  /* 0x000000000000794d */ /* 0x000fea0003800000 */
.L_x_9:
        /* <DEDUP_REMOVED lines=14> */
.L_x_27:


//--------------------- .text._ZN7cutlass13device_kernelIN5flash11enable_sm90INS1_16FlashAttnFwdSm90INS1_25CollectiveMainloopFwdSm90ILi2EN4cute5tupleIJNS5_1CILi1EEES8_S8_EEENS6_IJNS7_ILi128EEENS7_ILi96EEENS7_ILi64EEEEEELi256ENS_10bfloat16_tEfNS_4arch4Sm90ELb0ELb1ELb1ELb1ELb0ELb0ELb1ELb1ELb0ELb1ELb0ELb0EEENS1_21CollectiveEpilogueFwdINS6_IJSA_NS7_ILi256EEESB_EEES9_SE_SG_Li256ELb1ELb1ELb0ELb0EEENS1_36VarlenDynamicPersistentTileSchedulerILi128ELi96ELi256ELi128ELb0ELb1ELb1ELb1ELb0ELb1EEEEEEEEEvNT_6ParamsE --------------------------
	.section	.text._ZN7cutlass13device_kernelIN5flash11enable_sm90INS1_16FlashAttnFwdSm90INS1_25CollectiveMainloopFwdSm90ILi2EN4cute5tupleIJNS5_1CILi1EEES8_S8_EEENS6_IJNS7_ILi128EEENS7_ILi96EEENS7_ILi64EEEEEELi256ENS_10bfloat16_tEfNS_4arch4Sm90ELb0ELb1ELb1ELb1ELb0ELb0ELb1ELb1ELb0ELb1ELb0ELb0EEENS1_21CollectiveEpilogueFwdINS6_IJSA_NS7_ILi256EEESB_EEES9_SE_SG_Li256ELb1ELb1ELb0ELb0EEENS1_36VarlenDynamicPersistentTileSchedulerILi128ELi96ELi256ELi128ELb0ELb1ELb1ELb1ELb0ELb1EEEEEEEEEvNT_6ParamsE,"ax",@progbits
	.align	128
.text._ZN7cutlass13device_kernelIN5flash11enable_sm90INS1_16FlashAttnFwdSm90INS1_25CollectiveMainloopFwdSm90ILi2EN4cute5tupleIJNS5_1CILi1EEES8_S8_EEENS6_IJNS7_ILi128EEENS7_ILi96EEENS7_ILi64EEEEEELi256ENS_10bfloat16_tEfNS_4arch4Sm90ELb0ELb1ELb1ELb1ELb0ELb0ELb1ELb1ELb0ELb1ELb0ELb0EEENS1_21CollectiveEpilogueFwdINS6_IJSA_NS7_ILi256EEESB_EEES9_SE_SG_Li256ELb1ELb1ELb0ELb0EEENS1_36VarlenDynamicPersistentTileSchedulerILi128ELi96ELi256ELi128ELb0ELb1ELb1ELb1ELb0ELb1EEEEEEEEEvNT_6ParamsE:
        .type           _ZN7cutlass13device_kernelIN5flash11enable_sm90INS1_16FlashAttnFwdSm90INS1_25CollectiveMainloopFwdSm90ILi2EN4cute5tupleIJNS5_1CILi1EEES8_S8_EEENS6_IJNS7_ILi128EEENS7_ILi96EEENS7_ILi64EEEEEELi256ENS_10bfloat16_tEfNS_4arch4Sm90ELb0ELb1ELb1ELb1ELb0ELb0ELb1ELb1ELb0ELb1ELb0ELb0EEENS1_21CollectiveEpilogueFwdINS6_IJSA_NS7_ILi256EEESB_EEES9_SE_SG_Li256ELb1ELb1ELb0ELb0EEENS1_36VarlenDynamicPersistentTileSchedulerILi128ELi96ELi256ELi128ELb0ELb1ELb1ELb1ELb0ELb1EEEEEEEEEvNT_6ParamsE,@function
        .size           _ZN7cutlass13device_kernelIN5flash11enable_sm90INS1_16FlashAttnFwdSm90INS1_25CollectiveMainloopFwdSm90ILi2EN4cute5tupleIJNS5_1CILi1EEES8_S8_EEENS6_IJNS7_ILi128EEENS7_ILi96EEENS7_ILi64EEEEEELi256ENS_10bfloat16_tEfNS_4arch4Sm90ELb0ELb1ELb1ELb1ELb0ELb0ELb1ELb1ELb0ELb1ELb0ELb0EEENS1_21CollectiveEpilogueFwdINS6_IJSA_NS7_ILi256EEESB_EEES9_SE_SG_Li256ELb1ELb1ELb0ELb0EEENS1_36VarlenDynamicPersistentTileSchedulerILi128ELi96ELi256ELi128ELb0ELb1ELb1ELb1ELb0ELb1EEEEEEEEEvNT_6ParamsE,(.L_x_28 - _ZN7cutlass13device_kernelIN5flash11enable_sm90INS1_16FlashAttnFwdSm90INS1_25CollectiveMainloopFwdSm90ILi2EN4cute5tupleIJNS5_1CILi1EEES8_S8_EEENS6_IJNS7_ILi128EEENS7_ILi96EEENS7_ILi64EEEEEELi256ENS_10bfloat16_tEfNS_4arch4Sm90ELb0ELb1ELb1ELb1ELb0ELb0ELb1ELb1ELb0ELb1ELb0ELb0EEENS1_21CollectiveEpilogueFwdINS6_IJSA_NS7_ILi256EEESB_EEES9_SE_SG_Li256ELb1ELb1ELb0ELb0EEENS1_36VarlenDynamicPersistentTileSchedulerILi128ELi96ELi256ELi128ELb0ELb1ELb1ELb1ELb0ELb1EEEEEEEEEvNT_6ParamsE)
        .other          _ZN7cutlass13device_kernelIN5flash11enable_sm90INS1_16FlashAttnFwdSm90INS1_25CollectiveMainloopFwdSm90ILi2EN4cute5tupleIJNS5_1CILi1EEES8_S8_EEENS6_IJNS7_ILi128EEENS7_ILi96EEENS7_ILi64EEEEEELi256ENS_10bfloat16_tEfNS_4arch4Sm90ELb0ELb1ELb1ELb1ELb0ELb0ELb1ELb1ELb0ELb1ELb0ELb0EEENS1_21CollectiveEpilogueFwdINS6_IJSA_NS7_ILi256EEESB_EEES9_SE_SG_Li256ELb1ELb1ELb0ELb0EEENS1_36VarlenDynamicPersistentTileSchedulerILi128ELi96ELi256ELi128ELb0ELb1ELb1ELb1ELb0ELb1EEEEEEEEEvNT_6ParamsE,@"STO_CUDA_ENTRY STV_DEFAULT"
_ZN7cutlass13device_kernelIN5flash11enable_sm90INS1_16FlashAttnFwdSm90INS1_25CollectiveMainloopFwdSm90ILi2EN4cute5tupleIJNS5_1CILi1EEES8_S8_EEENS6_IJNS7_ILi128EEENS7_ILi96EEENS7_ILi64EEEEEELi256ENS_10bfloat16_tEfNS_4arch4Sm90ELb0ELb1ELb1ELb1ELb0ELb0ELb1ELb1ELb0ELb1ELb0ELb0EEENS1_21CollectiveEpilogueFwdINS6_IJSA_NS7_ILi256EEESB_EEES9_SE_SG_Li256ELb1ELb1ELb0ELb0EEENS1_36VarlenDynamicPersistentTileSchedulerILi128ELi96ELi256ELi128ELb0ELb1ELb1ELb1ELb0ELb1EEEEEEEEEvNT_6ParamsE:
[----:B------:R-:W-:Y:S01]  /*0000*/  LDC R1, c[0x0][0x37c] ;  /* 0x0000df00ff017b82 */ /* 0x000fe20000000800 */
[----:B------:R-:W-:Y:S05]  /*0010*/  EXIT ;  /* 0x000000000000794d */ /* 0x000fea0003800000 */
.L_x_10:
        /* <DEDUP_REMOVED lines=14> */
.L_x_28:


//--------------------- .text._ZN7cutlass13device_kernelIN5flash11enable_sm90INS1_16FlashAttnFwdSm90INS1_25CollectiveMainloopFwdSm90ILi2EN4cute5tupleIJNS5_1CILi1EEES8_S8_EEENS6_IJNS7_ILi128EEENS7_ILi96EEENS7_ILi64EEEEEELi256ENS_10bfloat16_tEfNS_4arch4Sm90ELb0ELb1ELb1ELb1ELb0ELb1ELb1ELb1ELb0ELb1ELb0ELb0EEENS1_21CollectiveEpilogueFwdINS6_IJSA_NS7_ILi256EEESB_EEES9_SE_SG_Li256ELb1ELb1ELb0ELb0EEENS1_36VarlenDynamicPersistentTileSchedulerILi128ELi96ELi256ELi128ELb0ELb1ELb1ELb1ELb0ELb1EEEEEEEEEvNT_6ParamsE --------------------------
	.section	.text._ZN7cutlass13device_kernelIN5flash11enable_sm90INS1_16FlashAttnFwdSm90INS1_25CollectiveMainloopFwdSm90ILi2EN4cute5tupleIJNS5_1CILi1EEES8_S8_EEENS6_IJNS7_ILi128EEENS7_ILi96EEENS7_ILi64EEEEEELi256ENS_10bfloat16_tEfNS_4arch4Sm90ELb0ELb1ELb1ELb1ELb0ELb1ELb1ELb1ELb0ELb1ELb0ELb0EEENS1_21CollectiveEpilogueFwdINS6_IJSA_NS7_ILi256EEESB_EEES9_SE_SG_Li256ELb1ELb1ELb0ELb0EEENS1_36VarlenDynamicPersistentTileSchedulerILi128ELi96ELi256ELi128ELb0ELb1ELb1ELb1ELb0ELb1EEEEEEEEEvNT_6ParamsE,"ax",@progbits
	.align	128
.text._ZN7cutlass13device_kernelIN5flash11enable_sm90INS1_16FlashAttnFwdSm90INS1_25CollectiveMainloopFwdSm90ILi2EN4cute5tupleIJNS5_1CILi1EEES8_S8_EEENS6_IJNS7_ILi128EEENS7_ILi96EEENS7_ILi64EEEEEELi256ENS_10bfloat16_tEfNS_4arch4Sm90ELb0ELb1ELb1ELb1ELb0ELb1ELb1ELb1ELb0ELb1ELb0ELb0EEENS1_21CollectiveEpilogueFwdINS6_IJSA_NS7_ILi256EEESB_EEES9_SE_SG_Li256ELb1ELb1ELb0ELb0EEENS1_36VarlenDynamicPersistentTileSchedulerILi128ELi96ELi256ELi128ELb0ELb1ELb1ELb1ELb0ELb1EEEEEEEEEvNT_6ParamsE:
        .type           _ZN7cutlass13device_kernelIN5flash11enable_sm90INS1_16FlashAttnFwdSm90INS1_25CollectiveMainloopFwdSm90ILi2EN4cute5tupleIJNS5_1CILi1EEES8_S8_EEENS6_IJNS7_ILi128EEENS7_ILi96EEENS7_ILi64EEEEEELi256ENS_10bfloat16_tEfNS_4arch4Sm90ELb0ELb1ELb1ELb1ELb0ELb1ELb1ELb1ELb0ELb1ELb0ELb0EEENS1_21CollectiveEpilogueFwdINS6_IJSA_NS7_ILi256EEESB_EEES9_SE_SG_Li256ELb1ELb1ELb0ELb0EEENS1_36VarlenDynamicPersistentTileSchedulerILi128ELi96ELi256ELi128ELb0ELb1ELb1ELb1ELb0ELb1EEEEEEEEEvNT_6ParamsE,@function
        .size           _ZN7cutlass13device_kernelIN5flash11enable_sm90INS1_16FlashAttnFwdSm90INS1_25CollectiveMainloopFwdSm90ILi2EN4cute5tupleIJNS5_1CILi1EEES8_S8_EEENS6_IJNS7_ILi128EEENS7_ILi96EEENS7_ILi64EEEEEELi256ENS_10bfloat16_tEfNS_4arch4Sm90ELb0ELb1ELb1ELb1ELb0ELb1ELb1ELb1ELb0ELb1ELb0ELb0EEENS1_21CollectiveEpilogueFwdINS6_IJSA_NS7_ILi256EEESB_EEES9_SE_SG_Li256ELb1ELb1ELb0ELb0EEENS1_36VarlenDynamicPersistentTileSchedulerILi128ELi96ELi256ELi128ELb0ELb1ELb1ELb1ELb0ELb1EEEEEEEEEvNT_6ParamsE,(.L_x_29 - _ZN7cutlass13device_kernelIN5flash11enable_sm90INS1_16FlashAttnFwdSm90INS1_25CollectiveMainloopFwdSm90ILi2EN4cute5tupleIJNS5_1CILi1EEES8_S8_EEENS6_IJNS7_ILi128EEENS7_ILi96EEENS7_ILi64EEEEEELi256ENS_10bfloat16_tEfNS_4arch4Sm90ELb0ELb1ELb1ELb1ELb0ELb1ELb1ELb1ELb0ELb1ELb0ELb0EEENS1_21CollectiveEpilogueFwdINS6_IJSA_NS7_ILi256EEESB_EEES9_SE_SG_Li256ELb1ELb1ELb0ELb0EEENS1_36VarlenDynamicPersistentTileSchedulerILi128ELi96ELi256ELi128ELb0ELb1ELb1ELb1ELb0ELb1EEEEEEEEEvNT_6ParamsE)
        .other          _ZN7cutlass13device_kernelIN5flash11enable_sm90INS1_16FlashAttnFwdSm90INS1_25CollectiveMainloopFwdSm90ILi2EN4cute5tupleIJNS5_1CILi1EEES8_S8_EEENS6_IJNS7_ILi128EEENS7_ILi96EEENS7_ILi64EEEEEELi256ENS_10bfloat16_tEfNS_4arch4Sm90ELb0ELb1ELb1ELb1ELb0ELb1ELb1ELb1ELb0ELb1ELb0ELb0EEENS1_21CollectiveEpilogueFwdINS6_IJSA_NS7_ILi256EEESB_EEES9_SE_SG_Li256ELb1ELb1ELb0ELb0EEENS1_36VarlenDynamicPersistentTileSchedulerILi128ELi96ELi256ELi128ELb0ELb1ELb1ELb1ELb0ELb1EEEEEEEEEvNT_6ParamsE,@"STO_CUDA_ENTRY STV_DEFAULT"
_ZN7cutlass13device_kernelIN5flash11enable_sm90INS1_16FlashAttnFwdSm90INS1_25CollectiveMainloopFwdSm90ILi2EN4cute5tupleIJNS5_1CILi1EEES8_S8_EEENS6_IJNS7_ILi128EEENS7_ILi96EEENS7_ILi64EEEEEELi256ENS_10bfloat16_tEfNS_4arch4Sm90ELb0ELb1ELb1ELb1ELb0ELb1ELb1ELb1ELb0ELb1ELb0ELb0EEENS1_21CollectiveEpilogueFwdINS6_IJSA_NS7_ILi256EEESB_EEES9_SE_SG_Li256ELb1ELb1ELb0ELb0EEENS1_36VarlenDynamicPersistentTileSchedulerILi128ELi96ELi256ELi128ELb0ELb1ELb1ELb1ELb0ELb1EEEEEEEEEvNT_6ParamsE:
[----:B------:R-:W-:Y:S01]  /*0000*/  LDC R1, c[0x0][0x37c] ;  /* 0x0000df00ff017b82 */ /* 0x000fe20000000800 */
[----:B------:R-:W-:Y:S05]  /*0010*/  EXIT ;  /* 0x000000000000794d */ /* 0x000fea0003800000 */
.L_x_11:
        /* <DEDUP_REMOVED lines=14> */
.L_x_29:


//--------------------- .text._ZN7cutlass13device_kernelIN5flash11enable_sm90INS1_16FlashAttnFwdSm90INS1_25CollectiveMainloopFwdSm90ILi2EN4cute5tupleIJNS5_1CILi1EEES8_S8_EEENS6_IJNS7_ILi128EEENS7_ILi96EEENS7_ILi64EEEEEELi256ENS_10bfloat16_tEfNS_4arch4Sm90ELb1ELb0ELb1ELb0ELb0ELb0ELb0ELb1ELb0ELb1ELb0ELb0EEENS1_21CollectiveEpilogueFwdINS6_IJSA_NS7_ILi256EEESB_EEES9_SE_SG_Li256ELb0ELb1ELb0ELb0EEENS1_30DynamicPersistentTileSchedulerILi256ELi128ELb0ELb1ELb1EEEEEEEEEvNT_6ParamsE --------------------------
	.section	.text._ZN7cutlass13device_kernelIN5flash11enable_sm90INS1_16FlashAttnFwdSm90INS1_25CollectiveMainloopFwdSm90ILi2EN4cute5tupleIJNS5_1CILi1EEES8_S8_EEENS6_IJNS7_ILi128EEENS7_ILi96EEENS7_ILi64EEEEEELi256ENS_10bfloat16_tEfNS_4arch4Sm90ELb1ELb0ELb1ELb0ELb0ELb0ELb0ELb1ELb0ELb1ELb0ELb0EEENS1_21CollectiveEpilogueFwdINS6_IJSA_NS7_ILi256EEESB_EEES9_SE_SG_Li256ELb0ELb1ELb0ELb0EEENS1_30DynamicPersistentTileSchedulerILi256ELi128ELb0ELb1ELb1EEEEEEEEEvNT_6ParamsE,"ax",@progbits
	.align	128
.text._ZN7cutlass13device_kernelIN5flash11enable_sm90INS1_16FlashAttnFwdSm90INS1_25CollectiveMainloopFwdSm90ILi2EN4cute5tupleIJNS5_1CILi1EEES8_S8_EEENS6_IJNS7_ILi128EEENS7_ILi96EEENS7_ILi64EEEEEELi256ENS_10bfloat16_tEfNS_4arch4Sm90ELb1ELb0ELb1ELb0ELb0ELb0ELb0ELb1ELb0ELb1ELb0ELb0EEENS1_21CollectiveEpilogueFwdINS6_IJSA_NS7_ILi256EEESB_EEES9_SE_SG_Li256ELb0ELb1ELb0ELb0EEENS1_30DynamicPersistentTileSchedulerILi256ELi128ELb0ELb1ELb1EEEEEEEEEvNT_6ParamsE:
        .type           _ZN7cutlass13device_kernelIN5flash11enable_sm90INS1_16FlashAttnFwdSm90INS1_25CollectiveMainloopFwdSm90ILi2EN4cute5tupleIJNS5_1CILi1EEES8_S8_EEENS6_IJNS7_ILi128EEENS7_ILi96EEENS7_ILi64EEEEEELi256ENS_10bfloat16_tEfNS_4arch4Sm90ELb1ELb0ELb1ELb0ELb0ELb0ELb0ELb1ELb0ELb1ELb0ELb0EEENS1_21CollectiveEpilogueFwdINS6_IJSA_NS7_ILi256EEESB_EEES9_SE_SG_Li256ELb0ELb1ELb0ELb0EEENS1_30DynamicPersistentTileSchedulerILi256ELi128ELb0ELb1ELb1EEEEEEEEEvNT_6ParamsE,@function
        .size           _ZN7cutlass13device_kernelIN5flash11enable_sm90INS1_16FlashAttnFwdSm90INS1_25CollectiveMainloopFwdSm90ILi2EN4cute5tupleIJNS5_1CILi1EEES8_S8_EEENS6_IJNS7_ILi128EEENS7_ILi96EEENS7_ILi64EEEEEELi256ENS_10bfloat16_tEfNS_4arch4Sm90ELb1ELb0ELb1ELb0ELb0ELb0ELb0ELb1ELb0ELb1ELb0ELb0EEENS1_21CollectiveEpilogueFwdINS6_IJSA_NS7_ILi256EEESB_EEES9_SE_SG_Li256ELb0ELb1ELb0ELb0EEENS1_30DynamicPersistentTileSchedulerILi256ELi128ELb0ELb1ELb1EEEEEEEEEvNT_6ParamsE,(.L_x_30 - _ZN7cutlass13device_kernelIN5flash11enable_sm90INS1_16FlashAttnFwdSm90INS1_25CollectiveMainloopFwdSm90ILi2EN4cute5tupleIJNS5_1CILi1EEES8_S8_EEENS6_IJNS7_ILi128EEENS7_ILi96EEENS7_ILi64EEEEEELi256ENS_10bfloat16_tEfNS_4arch4Sm90ELb1ELb0ELb1ELb0ELb0ELb0ELb0ELb1ELb0ELb1ELb0ELb0EEENS1_21CollectiveEpilogueFwdINS6_IJSA_NS7_ILi256EEESB_EEES9_SE_SG_Li256ELb0ELb1ELb0ELb0EEENS1_30DynamicPersistentTileSchedulerILi256ELi128ELb0ELb1ELb1EEEEEEEEEvNT_6ParamsE)
        .other          _ZN7cutlass13device_kernelIN5flash11enable_sm90INS1_16FlashAttnFwdSm90INS1_25CollectiveMainloopFwdSm90ILi2EN4cute5tupleIJNS5_1CILi1EEES8_S8_EEENS6_IJNS7_ILi128EEENS7_ILi96EEENS7_ILi64EEEEEELi256ENS_10bfloat16_tEfNS_4arch4Sm90ELb1ELb0ELb1ELb0ELb0ELb0ELb0ELb1ELb0ELb1ELb0ELb0EEENS1_21CollectiveEpilogueFwdINS6_IJSA_NS7_ILi256EEESB_EEES9_SE_SG_Li256ELb0ELb1ELb0ELb0EEENS1_30DynamicPersistentTileSchedulerILi256ELi128ELb0ELb1ELb1EEEEEEEEEvNT_6ParamsE,@"STO_CUDA_ENTRY STV_DEFAULT"
_ZN7cutlass13device_kernelIN5flash11enable_sm90INS1_16FlashAttnFwdSm90INS1_25CollectiveMainloopFwdSm90ILi2EN4cute5tupleIJNS5_1CILi1EEES8_S8_EEENS6_IJNS7_ILi128EEENS7_ILi96EEENS7_ILi64EEEEEELi256ENS_10bfloat16_tEfNS_4arch4Sm90ELb1ELb0ELb1ELb0ELb0ELb0ELb0ELb1ELb0ELb1ELb0ELb0EEENS1_21CollectiveEpilogueFwdINS6_IJSA_NS7_ILi256EEESB_EEES9_SE_SG_Li256ELb0ELb1ELb0ELb0EEENS1_30DynamicPersistentTileSchedulerILi256ELi128ELb0ELb1ELb1EEEEEEEEEvNT_6ParamsE:
[----:B------:R-:W-:Y:S01]  /*0000*/  LDC R1, c[0x0][0x37c] ;  /* 0x0000df00ff017b82 */ /* 0x000fe20000000800 */
[----:B------:R-:W-:Y:S05]  /*0010*/  EXIT ;  /* 0x000000000000794d */ /* 0x000fea0003800000 */
.L_x_12:
        /* <DEDUP_REMOVED lines=14> */
.L_x_30:


//--------------------- .text._ZN7cutlass13device_kernelIN5flash11enable_sm90INS1_16FlashAttnFwdSm90INS1_25CollectiveMainloopFwdSm90ILi2EN4cute5tupleIJNS5_1CILi1EEES8_S8_EEENS6_IJNS7_ILi128EEENS7_ILi96EEENS7_ILi64EEEEEELi256ENS_10bfloat16_tEfNS_4arch4Sm90ELb1ELb0ELb1ELb0ELb0ELb0ELb1ELb1ELb0ELb1ELb0ELb0EEENS1_21CollectiveEpilogueFwdINS6_IJSA_NS7_ILi256EEESB_EEES9_SE_SG_Li256ELb0ELb1ELb0ELb0EEENS1_30DynamicPersistentTileSchedulerILi256ELi128ELb0ELb1ELb1EEEEEEEEEvNT_6ParamsE --------------------------
	.section	.text._ZN7cutlass13device_kernelIN5flash11enable_sm90INS1_16FlashAttnFwdSm90INS1_25CollectiveMainloopFwdSm90ILi2EN4cute5tupleIJNS5_1CILi1EEES8_S8_EEENS6_IJNS7_ILi128EEENS7_ILi96EEENS7_ILi64EEEEEELi256ENS_10bfloat16_tEfNS_4arch4Sm90ELb1ELb0ELb1ELb0ELb0ELb0ELb1ELb1ELb0ELb1ELb0ELb0EEENS1_21CollectiveEpilogueFwdINS6_IJSA_NS7_ILi256EEESB_EEES9_SE_SG_Li256ELb0ELb1ELb0ELb0EEENS1_30DynamicPersistentTileSchedulerILi256ELi128ELb0ELb1ELb1EEEEEEEEEvNT_6ParamsE,"ax",@progbits
	.align	128
.text._ZN7cutlass13device_kernelIN5flash11enable_sm90INS1_16FlashAttnFwdSm90INS1_25CollectiveMainloopFwdSm90ILi2EN4cute5tupleIJNS5_1CILi1EEES8_S8_EEENS6_IJNS7_ILi128EEENS7_ILi96EEENS7_ILi64EEEEEELi256ENS_10bfloat16_tEfNS_4arch4Sm90ELb1ELb0ELb1ELb0ELb0ELb0ELb1ELb1ELb0ELb1ELb0ELb0EEENS1_21CollectiveEpilogueFwdINS6_IJSA_NS7_ILi256EEESB_EEES9_SE_SG_Li256ELb0ELb1ELb0ELb0EEENS1_30DynamicPersistentTileSchedulerILi256ELi128ELb0ELb1ELb1EEEEEEEEEvNT_6ParamsE:
        .type           _ZN7cutlass13device_kernelIN5flash11enable_sm90INS1_16FlashAttnFwdSm90INS1_25CollectiveMainloopFwdSm90ILi2EN4cute5tupleIJNS5_1CILi1EEES8_S8_EEENS6_IJNS7_ILi128EEENS7_ILi96EEENS7_ILi64EEEEEELi256ENS_10bfloat16_tEfNS_4arch4Sm90ELb1ELb0ELb1ELb0ELb0ELb0ELb1ELb1ELb0ELb1ELb0ELb0EEENS1_21CollectiveEpilogueFwdINS6_IJSA_NS7_ILi256EEESB_EEES9_SE_SG_Li256ELb0ELb1ELb0ELb0EEENS1_30DynamicPersistentTileSchedulerILi256ELi128ELb0ELb1ELb1EEEEEEEEEvNT_6ParamsE,@function
        .size           _ZN7cutlass13device_kernelIN5flash11enable_sm90INS1_16FlashAttnFwdSm90INS1_25CollectiveMainloopFwdSm90ILi2EN4cute5tupleIJNS5_1CILi1EEES8_S8_EEENS6_IJNS7_ILi128EEENS7_ILi96EEENS7_ILi64EEEEEELi256ENS_10bfloat16_tEfNS_4arch4Sm90ELb1ELb0ELb1ELb0ELb0ELb0ELb1ELb1ELb0ELb1ELb0ELb0EEENS1_21CollectiveEpilogueFwdINS6_IJSA_NS7_ILi256EEESB_EEES9_SE_SG_Li256ELb0ELb1ELb0ELb0EEENS1_30DynamicPersistentTileSchedulerILi256ELi128ELb0ELb1ELb1EEEEEEEEEvNT_6ParamsE,(.L_x_31 - _ZN7cutlass13device_kernelIN5flash11enable_sm90INS1_16FlashAttnFwdSm90INS1_25CollectiveMainloopFwdSm90ILi2EN4cute5tupleIJNS5_1CILi1EEES8_S8_EEENS6_IJNS7_ILi128EEENS7_ILi96EEENS7_ILi64EEEEEELi256ENS_10bfloat16_tEfNS_4arch4Sm90ELb1ELb0ELb1ELb0ELb0ELb0ELb1ELb1ELb0ELb1ELb0ELb0EEENS1_21CollectiveEpilogueFwdINS6_IJSA_NS7_ILi256EEESB_EEES9_SE_SG_Li256ELb0ELb1ELb0ELb0EEENS1_30DynamicPersistentTileSchedulerILi256ELi128ELb0ELb1ELb1EEEEEEEEEvNT_6ParamsE)
        .other          _ZN7cutlass13device_kernelIN5flash11enable_sm90INS1_16FlashAttnFwdSm90INS1_25CollectiveMainloopFwdSm90ILi2EN4cute5tupleIJNS5_1CILi1EEES8_S8_EEENS6_IJNS7_ILi128EEENS7_ILi96EEENS7_ILi64EEEEEELi256ENS_10bfloat16_tEfNS_4arch4Sm90ELb1ELb0ELb1ELb0ELb0ELb0ELb1ELb1ELb0ELb1ELb0ELb0EEENS1_21CollectiveEpilogueFwdINS6_IJSA_NS7_ILi256EEESB_EEES9_SE_SG_Li256ELb0ELb1ELb0ELb0EEENS1_30DynamicPersistentTileSchedulerILi256ELi128ELb0ELb1ELb1EEEEEEEEEvNT_6ParamsE,@"STO_CUDA_ENTRY STV_DEFAULT"
_ZN7cutlass13device_kernelIN5flash11enable_sm90INS1_16FlashAttnFwdSm90INS1_25CollectiveMainloopFwdSm90ILi2EN4cute5tupleIJNS5_1CILi1EEES8_S8_EEENS6_IJNS7_ILi128EEENS7_ILi96EEENS7_ILi64EEEEEELi256ENS_10bfloat16_tEfNS_4arch4Sm90ELb1ELb0ELb1ELb0ELb0ELb0ELb1ELb1ELb0ELb1ELb0ELb0EEENS1_21CollectiveEpilogueFwdINS6_IJSA_NS7_ILi256EEESB_EEES9_SE_SG_Li256ELb0ELb1ELb0ELb0EEENS1_30DynamicPersistentTileSchedulerILi256ELi128ELb0ELb1ELb1EEEEEEEEEvNT_6ParamsE:
[----:B------:R-:W-:Y:S01]  /*0000*/  LDC R1, c[0x0][0x37c] ;  /* 0x0000df00ff017b82 */ /* 0x000fe20000000800 */
[----:B------:R-:W-:Y:S05]  /*0010*/  EXIT ;  /* 0x000000000000794d */ /* 0x000fea0003800000 */
.L_x_13:
        /* <DEDUP_REMOVED lines=14> */
.L_x_31:


//--------------------- .text._ZN7cutlass13device_kernelIN5flash11enable_sm90INS1_16FlashAttnFwdSm90INS1_25CollectiveMainloopFwdSm90ILi2EN4cute5tupleIJNS5_1CILi1EEES8_S8_EEENS6_IJNS7_ILi128EEENS7_ILi96EEENS7_ILi64EEEEEELi256ENS_10bfloat16_tEfNS_4arch4Sm90ELb1ELb0ELb1ELb1ELb0ELb0ELb0ELb1ELb0ELb1ELb0ELb0EEENS1_21CollectiveEpilogueFwdINS6_IJSA_NS7_ILi256EEESB_EEES9_SE_SG_Li256ELb1ELb1ELb0ELb0EEENS1_36VarlenDynamicPersistentTileSchedulerILi128ELi96ELi256ELi128ELb0ELb1ELb1ELb1ELb1ELb1EEEEEEEEEvNT_6ParamsE --------------------------
	.section	.text._ZN7cutlass13device_kernelIN5flash11enable_sm90INS1_16FlashAttnFwdSm90INS1_25CollectiveMainloopFwdSm90ILi2EN4cute5tupleIJNS5_1CILi1EEES8_S8_EEENS6_IJNS7_ILi128EEENS7_ILi96EEENS7_ILi64EEEEEELi256ENS_10bfloat16_tEfNS_4arch4Sm90ELb1ELb0ELb1ELb1ELb0ELb0ELb0ELb1ELb0ELb1ELb0ELb0EEENS1_21CollectiveEpilogueFwdINS6_IJSA_NS7_ILi256EEESB_EEES9_SE_SG_Li256ELb1ELb1ELb0ELb0EEENS1_36VarlenDynamicPersistentTileSchedulerILi128ELi96ELi256ELi128ELb0ELb1ELb1ELb1ELb1ELb1EEEEEEEEEvNT_6ParamsE,"ax",@progbits
	.align	128
.text._ZN7cutlass13device_kernelIN5flash11enable_sm90INS1_16FlashAttnFwdSm90INS1_25CollectiveMainloopFwdSm90ILi2EN4cute5tupleIJNS5_1CILi1EEES8_S8_EEENS6_IJNS7_ILi128EEENS7_ILi96EEENS7_ILi64EEEEEELi256ENS_10bfloat16_tEfNS_4arch4Sm90ELb1ELb0ELb1ELb1ELb0ELb0ELb0ELb1ELb0ELb1ELb0ELb0EEENS1_21CollectiveEpilogueFwdINS6_IJSA_NS7_ILi256EEESB_EEES9_SE_SG_Li256ELb1ELb1ELb0ELb0EEENS1_36VarlenDynamicPersistentTileSchedulerILi128ELi96ELi256ELi128ELb0ELb1ELb1ELb1ELb1ELb1EEEEEEEEEvNT_6ParamsE:
        .type           _ZN7cutlass13device_kernelIN5flash11enable_sm90INS1_16FlashAttnFwdSm90INS1_25CollectiveMainloopFwdSm90ILi2EN4cute5tupleIJNS5_1CILi1EEES8_S8_EEENS6_IJNS7_ILi128EEENS7_ILi96EEENS7_ILi64EEEEEELi256ENS_10bfloat16_tEfNS_4arch4Sm90ELb1ELb0ELb1ELb1ELb0ELb0ELb0ELb1ELb0ELb1ELb0ELb0EEENS1_21CollectiveEpilogueFwdINS6_IJSA_NS7_ILi256EEESB_EEES9_SE_SG_Li256ELb1ELb1ELb0ELb0EEENS1_36VarlenDynamicPersistentTileSchedulerILi128ELi96ELi256ELi128ELb0ELb1ELb1ELb1ELb1ELb1EEEEEEEEEvNT_6ParamsE,@function
        .size           _ZN7cutlass13device_kernelIN5flash11enable_sm90INS1_16FlashAttnFwdSm90INS1_25CollectiveMainloopFwdSm90ILi2EN4cute5tupleIJNS5_1CILi1EEES8_S8_EEENS6_IJNS7_ILi128EEENS7_ILi96EEENS7_ILi64EEEEEELi256ENS_10bfloat16_tEfNS_4arch4Sm90ELb1ELb0ELb1ELb1ELb0ELb0ELb0ELb1ELb0ELb1ELb0ELb0EEENS1_21CollectiveEpilogueFwdINS6_IJSA_NS7_ILi256EEESB_EEES9_SE_SG_Li256ELb1ELb1ELb0ELb0EEENS1_36VarlenDynamicPersistentTileSchedulerILi128ELi96ELi256ELi128ELb0ELb1ELb1ELb1ELb1ELb1EEEEEEEEEvNT_6ParamsE,(.L_x_32 - _ZN7cutlass13device_kernelIN5flash11enable_sm90INS1_16FlashAttnFwdSm90INS1_25CollectiveMainloopFwdSm90ILi2EN4cute5tupleIJNS5_1CILi1EEES8_S8_EEENS6_IJNS7_ILi128EEENS7_ILi96EEENS7_ILi64EEEEEELi256ENS_10bfloat16_tEfNS_4arch4Sm90ELb1ELb0ELb1ELb1ELb0ELb0ELb0ELb1ELb0ELb1ELb0ELb0EEENS1_21CollectiveEpilogueFwdINS6_IJSA_NS7_ILi256EEESB_EEES9_SE_SG_Li256ELb1ELb1ELb0ELb0EEENS1_36VarlenDynamicPersistentTileSchedulerILi128ELi96ELi256ELi128ELb0ELb1ELb1ELb1ELb1ELb1EEEEEEEEEvNT_6ParamsE)
        .other          _ZN7cutlass13device_kernelIN5flash11enable_sm90INS1_16FlashAttnFwdSm90INS1_25CollectiveMainloopFwdSm90ILi2EN4cute5tupleIJNS5_1CILi1EEES8_S8_EEENS6_IJNS7_ILi128EEENS7_ILi96EEENS7_ILi64EEEEEELi256ENS_10bfloat16_tEfNS_4arch4Sm90ELb1ELb0ELb1ELb1ELb0ELb0ELb0ELb1ELb0ELb1ELb0ELb0EEENS1_21CollectiveEpilogueFwdINS6_IJSA_NS7_ILi256EEESB_EEES9_SE_SG_Li256ELb1ELb1ELb0ELb0EEENS1_36VarlenDynamicPersistentTileSchedulerILi128ELi96ELi256ELi128ELb0ELb1ELb1ELb1ELb1ELb1EEEEEEEEEvNT_6ParamsE,@"STO_CUDA_ENTRY STV_DEFAULT"
_ZN7cutlass13device_kernelIN5flash11enable_sm90INS1_16FlashAttnFwdSm90INS1_25CollectiveMainloopFwdSm90ILi2EN4cute5tupleIJNS5_1CILi1EEES8_S8_EEENS6_IJNS7_ILi128EEENS7_ILi96EEENS7_ILi64EEEEEELi256ENS_10bfloat16_tEfNS_4arch4Sm90ELb1ELb0ELb1ELb1ELb0ELb0ELb0ELb1ELb0ELb1ELb0ELb0EEENS1_21CollectiveEpilogueFwdINS6_IJSA_NS7_ILi256EEESB_EEES9_SE_SG_Li256ELb1ELb1ELb0ELb0EEENS1_36VarlenDynamicPersistentTileSchedulerILi128ELi96ELi256ELi128ELb0ELb1ELb1ELb1ELb1ELb1EEEEEEEEEvNT_6ParamsE:
[----:B------:R-:W-:Y:S01]  /*0000*/  LDC R1, c[0x0][0x37c] ;  /* 0x0000df00ff017b82 */ /* 0x000fe20000000800 */
[----:B------:R-:W-:Y:S05]  /*0010*/  EXIT ;  /* 0x000000000000794d */ /* 0x000fea0003800000 */
.L_x_14:
        /* <DEDUP_REMOVED lines=14> */
.L_x_32:


//--------------------- .text._ZN7cutlass13device_kernelIN5flash11enable_sm90INS1_16FlashAttnFwdSm90INS1_25CollectiveMainloopFwdSm90ILi2EN4cute5tupleIJNS5_1CILi1EEES8_S8_EEENS6_IJNS7_ILi128EEENS7_ILi96EEENS7_ILi64EEEEEELi256ENS_10bfloat16_tEfNS_4arch4Sm90ELb1ELb0ELb1ELb1ELb0ELb1ELb0ELb1ELb0ELb1ELb0ELb0EEENS1_21CollectiveEpilogueFwdINS6_IJSA_NS7_ILi256EEESB_EEES9_SE_SG_Li256ELb1ELb1ELb0ELb0EEENS1_36VarlenDynamicPersistentTileSchedulerILi128ELi96ELi256ELi128ELb0ELb1ELb1ELb1ELb1ELb1EEEEEEEEEvNT_6ParamsE --------------------------
	.section	.text._ZN7cutlass13device_kernelIN5flash11enable_sm90INS1_16FlashAttnFwdSm90INS1_25CollectiveMainloopFwdSm90ILi2EN4cute5tupleIJNS5_1CILi1EEES8_S8_EEENS6_IJNS7_ILi128EEENS7_ILi96EEENS7_ILi64EEEEEELi256ENS_10bfloat16_tEfNS_4arch4Sm90ELb1ELb0ELb1ELb1ELb0ELb1ELb0ELb1ELb0ELb1ELb0ELb0EEENS1_21CollectiveEpilogueFwdINS6_IJSA_NS7_ILi256EEESB_EEES9_SE_SG_Li256ELb1ELb1ELb0ELb0EEENS1_36VarlenDynamicPersistentTileSchedulerILi128ELi96ELi256ELi128ELb0ELb1ELb1ELb1ELb1ELb1EEEEEEEEEvNT_6ParamsE,"ax",@progbits
	.align	128
.text._ZN7cutlass13device_kernelIN5flash11enable_sm90INS1_16FlashAttnFwdSm90INS1_25CollectiveMainloopFwdSm90ILi2EN4cute5tupleIJNS5_1CILi1EEES8_S8_EEENS6_IJNS7_ILi128EEENS7_ILi96EEENS7_ILi64EEEEEELi256ENS_10bfloat16_tEfNS_4arch4Sm90ELb1ELb0ELb1ELb1ELb0ELb1ELb0ELb1ELb0ELb1ELb0ELb0EEENS1_21CollectiveEpilogueFwdINS6_IJSA_NS7_ILi256EEESB_EEES9_SE_SG_Li256ELb1ELb1ELb0ELb0EEENS1_36VarlenDynamicPersistentTileSchedulerILi128ELi96ELi256ELi128ELb0ELb1ELb1ELb1ELb1ELb1EEEEEEEEEvNT_6ParamsE:
        .type           _ZN7cutlass13device_kernelIN5flash11enable_sm90INS1_16FlashAttnFwdSm90INS1_25CollectiveMainloopFwdSm90ILi2EN4cute5tupleIJNS5_1CILi1EEES8_S8_EEENS6_IJNS7_ILi128EEENS7_ILi96EEENS7_ILi64EEEEEELi256ENS_10bfloat16_tEfNS_4arch4Sm90ELb1ELb0ELb1ELb1ELb0ELb1ELb0ELb1ELb0ELb1ELb0ELb0EEENS1_21CollectiveEpilogueFwdINS6_IJSA_NS7_ILi256EEESB_EEES9_SE_SG_Li256ELb1ELb1ELb0ELb0EEENS1_36VarlenDynamicPersistentTileSchedulerILi128ELi96ELi256ELi128ELb0ELb1ELb1ELb1ELb1ELb1EEEEEEEEEvNT_6ParamsE,@function
        .size           _ZN7cutlass13device_kernelIN5flash11enable_sm90INS1_16FlashAttnFwdSm90INS1_25CollectiveMainloopFwdSm90ILi2EN4cute5tupleIJNS5_1CILi1EEES8_S8_EEENS6_IJNS7_ILi128EEENS7_ILi96EEENS7_ILi64EEEEEELi256ENS_10bfloat16_tEfNS_4arch4Sm90ELb1ELb0ELb1ELb1ELb0ELb1ELb0ELb1ELb0ELb1ELb0ELb0EEENS1_21CollectiveEpilogueFwdINS6_IJSA_NS7_ILi256EEESB_EEES9_SE_SG_Li256ELb1ELb1ELb0ELb0EEENS1_36VarlenDynamicPersistentTileSchedulerILi128ELi96ELi256ELi128ELb0ELb1ELb1ELb1ELb1ELb1EEEEEEEEEvNT_6ParamsE,(.L_x_33 - _ZN7cutlass13device_kernelIN5flash11enable_sm90INS1_16FlashAttnFwdSm90INS1_25CollectiveMainloopFwdSm90ILi2EN4cute5tupleIJNS5_1CILi1EEES8_S8_EEENS6_IJNS7_ILi128EEENS7_ILi96EEENS7_ILi64EEEEEELi256ENS_10bfloat16_tEfNS_4arch4Sm90ELb1ELb0ELb1ELb1ELb0ELb1ELb0ELb1ELb0ELb1ELb0ELb0EEENS1_21CollectiveEpilogueFwdINS6_IJSA_NS7_ILi256EEESB_EEES9_SE_SG_Li256ELb1ELb1ELb0ELb0EEENS1_36VarlenDynamicPersistentTileSchedulerILi128ELi96ELi256ELi128ELb0ELb1ELb1ELb1ELb1ELb1EEEEEEEEEvNT_6ParamsE)
        .other          _ZN7cutlass13device_kernelIN5flash11enable_sm90INS1_16FlashAttnFwdSm90INS1_25CollectiveMainloopFwdSm90ILi2EN4cute5tupleIJNS5_1CILi1EEES8_S8_EEENS6_IJNS7_ILi128EEENS7_ILi96EEENS7_ILi64EEEEEELi256ENS_10bfloat16_tEfNS_4arch4Sm90ELb1ELb0ELb1ELb1ELb0ELb1ELb0ELb1ELb0ELb1ELb0ELb0EEENS1_21CollectiveEpilogueFwdINS6_IJSA_NS7_ILi256EEESB_EEES9_SE_SG_Li256ELb1ELb1ELb0ELb0EEENS1_36VarlenDynamicPersistentTileSchedulerILi128ELi96ELi256ELi128ELb0ELb1ELb1ELb1ELb1ELb1EEEEEEEEEvNT_6ParamsE,@"STO_CUDA_ENTRY STV_DEFAULT"
_ZN7cutlass13device_kernelIN5flash11enable_sm90INS1_16FlashAttnFwdSm90INS1_25CollectiveMainloopFwdSm90ILi2EN4cute5tupleIJNS5_1CILi1EEES8_S8_EEENS6_IJNS7_ILi128EEENS7_ILi96EEENS7_ILi64EEEEEELi256ENS_10bfloat16_tEfNS_4arch4Sm90ELb1ELb0ELb1ELb1ELb0ELb1ELb0ELb1ELb0ELb1ELb0ELb0EEENS1_21CollectiveEpilogueFwdINS6_IJSA_NS7_ILi256EEESB_EEES9_SE_SG_Li256ELb1ELb1ELb0ELb0EEENS1_36VarlenDynamicPersistentTileSchedulerILi128ELi96ELi256ELi128ELb0ELb1ELb1ELb1ELb1ELb1EEEEEEEEEvNT_6ParamsE:
[----:B------:R-:W-:Y:S01]  /*0000*/  LDC R1, c[0x0][0x37c] ;  /* 0x0000df00ff017b82 */ /* 0x000fe20000000800 */
[----:B------:R-:W-:Y:S05]  /*0010*/  EXIT ;  /* 0x000000000000794d */ /* 0x000fea0003800000 */
.L_x_15:
        /* <DEDUP_REMOVED lines=14> */
.L_x_33:


//--------------------- .text._ZN7cutlass13device_kernelIN5flash11enable_sm90INS1_16FlashAttnFwdSm90INS1_25CollectiveMainloopFwdSm90ILi2EN4cute5tupleIJNS5_1CILi1EEES8_S8_EEENS6_IJNS7_ILi128EEENS7_ILi96EEENS7_ILi64EEEEEELi256ENS_10bfloat16_tEfNS_4arch4Sm90ELb1ELb0ELb1ELb1ELb0ELb0ELb1ELb1ELb0ELb1ELb0ELb0EEENS1_21CollectiveEpilogueFwdINS6_IJSA_NS7_ILi256EEESB_EEES9_SE_SG_Li256ELb1ELb1ELb0ELb0EEENS1_36VarlenDynamicPersistentTileSchedulerILi128ELi96ELi256ELi128ELb0ELb1ELb1ELb1ELb1ELb1EEEEEEEEEvNT_6ParamsE --------------------------
	.section	.text._ZN7cutlass13device_kernelIN5flash11enable_sm90INS1_16FlashAttnFwdSm90INS1_25CollectiveMainloopFwdSm90ILi2EN4cute5tupleIJNS5_1CILi1EEES8_S8_EEENS6_IJNS7_ILi128EEENS7_ILi96EEENS7_ILi64EEEEEELi256ENS_10bfloat16_tEfNS_4arch4Sm90ELb1ELb0ELb1ELb1ELb0ELb0ELb1ELb1ELb0ELb1ELb0ELb0EEENS1_21CollectiveEpilogueFwdINS6_IJSA_NS7_ILi256EEESB_EEES9_SE_SG_Li256ELb1ELb1ELb0ELb0EEENS1_36VarlenDynamicPersistentTileSchedulerILi128ELi96ELi256ELi128ELb0ELb1ELb1ELb1ELb1ELb1EEEEEEEEEvNT_6ParamsE,"ax",@progbits
	.align	128
.text._ZN7cutlass13device_kernelIN5flash11enable_sm90INS1_16FlashAttnFwdSm90INS1_25CollectiveMainloopFwdSm90ILi2EN4cute5tupleIJNS5_1CILi1EEES8_S8_EEENS6_IJNS7_ILi128EEENS7_ILi96EEENS7_ILi64EEEEEELi256ENS_10bfloat16_tEfNS_4arch4Sm90ELb1ELb0ELb1ELb1ELb0ELb0ELb1ELb1ELb0ELb1ELb0ELb0EEENS1_21CollectiveEpilogueFwdINS6_IJSA_NS7_ILi256EEESB_EEES9_SE_SG_Li256ELb1ELb1ELb0ELb0EEENS1_36VarlenDynamicPersistentTileSchedulerILi128ELi96ELi256ELi128ELb0ELb1ELb1ELb1ELb1ELb1EEEEEEEEEvNT_6ParamsE:
        .type           _ZN7cutlass13device_kernelIN5flash11enable_sm90INS1_16FlashAttnFwdSm90INS1_25CollectiveMainloopFwdSm90ILi2EN4cute5tupleIJNS5_1CILi1EEES8_S8_EEENS6_IJNS7_ILi128EEENS7_ILi96EEENS7_ILi64EEEEEELi256ENS_10bfloat16_tEfNS_4arch4Sm90ELb1ELb0ELb1ELb1ELb0ELb0ELb1ELb1ELb0ELb1ELb0ELb0EEENS1_21CollectiveEpilogueFwdINS6_IJSA_NS7_ILi256EEESB_EEES9_SE_SG_Li256ELb1ELb1ELb0ELb0EEENS1_36VarlenDynamicPersistentTileSchedulerILi128ELi96ELi256ELi128ELb0ELb1ELb1ELb1ELb1ELb1EEEEEEEEEvNT_6ParamsE,@function
        .size           _ZN7cutlass13device_kernelIN5flash11enable_sm90INS1_16FlashAttnFwdSm90INS1_25CollectiveMainloopFwdSm90ILi2EN4cute5tupleIJNS5_1CILi1EEES8_S8_EEENS6_IJNS7_ILi128EEENS7_ILi96EEENS7_ILi64EEEEEELi256ENS_10bfloat16_tEfNS_4arch4Sm90ELb1ELb0ELb1ELb1ELb0ELb0ELb1ELb1ELb0ELb1ELb0ELb0EEENS1_21CollectiveEpilogueFwdINS6_IJSA_NS7_ILi256EEESB_EEES9_SE_SG_Li256ELb1ELb1ELb0ELb0EEENS1_36VarlenDynamicPersistentTileSchedulerILi128ELi96ELi256ELi128ELb0ELb1ELb1ELb1ELb1ELb1EEEEEEEEEvNT_6ParamsE,(.L_x_34 - _ZN7cutlass13device_kernelIN5flash11enable_sm90INS1_16FlashAttnFwdSm90INS1_25CollectiveMainloopFwdSm90ILi2EN4cute5tupleIJNS5_1CILi1EEES8_S8_EEENS6_IJNS7_ILi128EEENS7_ILi96EEENS7_ILi64EEEEEELi256ENS_10bfloat16_tEfNS_4arch4Sm90ELb1ELb0ELb1ELb1ELb0ELb0ELb1ELb1ELb0ELb1ELb0ELb0EEENS1_21CollectiveEpilogueFwdINS6_IJSA_NS7_ILi256EEESB_EEES9_SE_SG_Li256ELb1ELb1ELb0ELb0EEENS1_36VarlenDynamicPersistentTileSchedulerILi128ELi96ELi256ELi128ELb0ELb1ELb1ELb1ELb1ELb1EEEEEEEEEvNT_6ParamsE)
        .other          _ZN7cutlass13device_kernelIN5flash11enable_sm90INS1_16FlashAttnFwdSm90INS1_25CollectiveMainloopFwdSm90ILi2EN4cute5tupleIJNS5_1CILi1EEES8_S8_EEENS6_IJNS7_ILi128EEENS7_ILi96EEENS7_ILi64EEEEEELi256ENS_10bfloat16_tEfNS_4arch4Sm90ELb1ELb0ELb1ELb1ELb0ELb0ELb1ELb1ELb0ELb1ELb0ELb0EEENS1_21CollectiveEpilogueFwdINS6_IJSA_NS7_ILi256EEESB_EEES9_SE_SG_Li256ELb1ELb1ELb0ELb0EEENS1_36VarlenDynamicPersistentTileSchedulerILi128ELi96ELi256ELi128ELb0ELb1ELb1ELb1ELb1ELb1EEEEEEEEEvNT_6ParamsE,@"STO_CUDA_ENTRY STV_DEFAULT"
_ZN7cutlass13device_kernelIN5flash11enable_sm90INS1_16FlashAttnFwdSm90INS1_25CollectiveMainloopFwdSm90ILi2EN4cute5tupleIJNS5_1CILi1EEES8_S8_EEENS6_IJNS7_ILi128EEENS7_ILi96EEENS7_ILi64EEEEEELi256ENS_10bfloat16_tEfNS_4arch4Sm90ELb1ELb0ELb1ELb1ELb0ELb0ELb1ELb1ELb0ELb1ELb0ELb0EEENS1_21CollectiveEpilogueFwdINS6_IJSA_NS7_ILi256EEESB_EEES9_SE_SG_Li256ELb1ELb1ELb0ELb0EEENS1_36VarlenDynamicPersistentTileSchedulerILi128ELi96ELi256ELi128ELb0ELb1ELb1ELb1ELb1ELb1EEEEEEEEEvNT_6ParamsE:
[----:B------:R-:W-:Y:S01]  /*0000*/  LDC R1, c[0x0][0x37c] ;  /* 0x0000df00ff017b82 */ /* 0x000fe20000000800 */
[----:B------:R-:W-:Y:S05]  /*0010*/  EXIT ;  /* 0x000000000000794d */ /* 0x000fea0003800000 */
.L_x_16:
        /* <DEDUP_REMOVED lines=14> */
.L_x_34:


//--------------------- .text._ZN7cutlass13device_kernelIN5flash11enable_sm90INS1_16FlashAttnFwdSm90INS1_25CollectiveMainloopFwdSm90ILi2EN4cute5tupleIJNS5_1CILi1EEES8_S8_EEENS6_IJNS7_ILi128EEENS7_ILi96EEENS7_ILi64EEEEEELi256ENS_10bfloat16_tEfNS_4arch4Sm90ELb1ELb0ELb1ELb1ELb0ELb1ELb1ELb1ELb0ELb1ELb0ELb0EEENS1_21CollectiveEpilogueFwdINS6_IJSA_NS7_ILi256EEESB_EEES9_SE_SG_Li256ELb1ELb1ELb0ELb0EEENS1_36VarlenDynamicPersistentTileSchedulerILi128ELi96ELi256ELi128ELb0ELb1ELb1ELb1ELb1ELb1EEEEEEEEEvNT_6ParamsE --------------------------
	.section	.text._ZN7cutlass13device_kernelIN5flash11enable_sm90INS1_16FlashAttnFwdSm90INS1_25CollectiveMainloopFwdSm90ILi2EN4cute5tupleIJNS5_1CILi1EEES8_S8_EEENS6_IJNS7_ILi128EEENS7_ILi96EEENS7_ILi64EEEEEELi256ENS_10bfloat16_tEfNS_4arch4Sm90ELb1ELb0ELb1ELb1ELb0ELb1ELb1ELb1ELb0ELb1ELb0ELb0EEENS1_21CollectiveEpilogueFwdINS6_IJSA_NS7_ILi256EEESB_EEES9_SE_SG_Li256ELb1ELb1ELb0ELb0EEENS1_36VarlenDynamicPersistentTileSchedulerILi128ELi96ELi256ELi128ELb0ELb1ELb1ELb1ELb1ELb1EEEEEEEEEvNT_6ParamsE,"ax",@progbits
	.align	128
.text._ZN7cutlass13device_kernelIN5flash11enable_sm90INS1_16FlashAttnFwdSm90INS1_25CollectiveMainloopFwdSm90ILi2EN4cute5tupleIJNS5_1CILi1EEES8_S8_EEENS6_IJNS7_ILi128EEENS7_ILi96EEENS7_ILi64EEEEEELi256ENS_10bfloat16_tEfNS_4arch4Sm90ELb1ELb0ELb1ELb1ELb0ELb1ELb1ELb1ELb0ELb1ELb0ELb0EEENS1_21CollectiveEpilogueFwdINS6_IJSA_NS7_ILi256EEESB_EEES9_SE_SG_Li256ELb1ELb1ELb0ELb0EEENS1_36VarlenDynamicPersistentTileSchedulerILi128ELi96ELi256ELi128ELb0ELb1ELb1ELb1ELb1ELb1EEEEEEEEEvNT_6ParamsE:
        .type           _ZN7cutlass13device_kernelIN5flash11enable_sm90INS1_16FlashAttnFwdSm90INS1_25CollectiveMainloopFwdSm90ILi2EN4cute5tupleIJNS5_1CILi1EEES8_S8_EEENS6_IJNS7_ILi128EEENS7_ILi96EEENS7_ILi64EEEEEELi256ENS_10bfloat16_tEfNS_4arch4Sm90ELb1ELb0ELb1ELb1ELb0ELb1ELb1ELb1ELb0ELb1ELb0ELb0EEENS1_21CollectiveEpilogueFwdINS6_IJSA_NS7_ILi256EEESB_EEES9_SE_SG_Li256ELb1ELb1ELb0ELb0EEENS1_36VarlenDynamicPersistentTileSchedulerILi128ELi96ELi256ELi128ELb0ELb1ELb1ELb1ELb1ELb1EEEEEEEEEvNT_6ParamsE,@function
        .size           _ZN7cutlass13device_kernelIN5flash11enable_sm90INS1_16FlashAttnFwdSm90INS1_25CollectiveMainloopFwdSm90ILi2EN4cute5tupleIJNS5_1CILi1EEES8_S8_EEENS6_IJNS7_ILi128EEENS7_ILi96EEENS7_ILi64EEEEEELi256ENS_10bfloat16_tEfNS_4arch4Sm90ELb1ELb0ELb1ELb1ELb0ELb1ELb1ELb1ELb0ELb1ELb0ELb0EEENS1_21CollectiveEpilogueFwdINS6_IJSA_NS7_ILi256EEESB_EEES9_SE_SG_Li256ELb1ELb1ELb0ELb0EEENS1_36VarlenDynamicPersistentTileSchedulerILi128ELi96ELi256ELi128ELb0ELb1ELb1ELb1ELb1ELb1EEEEEEEEEvNT_6ParamsE,(.L_x_35 - _ZN7cutlass13device_kernelIN5flash11enable_sm90INS1_16FlashAttnFwdSm90INS1_25CollectiveMainloopFwdSm90ILi2EN4cute5tupleIJNS5_1CILi1EEES8_S8_EEENS6_IJNS7_ILi128EEENS7_ILi96EEENS7_ILi64EEEEEELi256ENS_10bfloat16_tEfNS_4arch4Sm90ELb1ELb0ELb1ELb1ELb0ELb1ELb1ELb1ELb0ELb1ELb0ELb0EEENS1_21CollectiveEpilogueFwdINS6_IJSA_NS7_ILi256EEESB_EEES9_SE_SG_Li256ELb1ELb1ELb0ELb0EEENS1_36VarlenDynamicPersistentTileSchedulerILi128ELi96ELi256ELi128ELb0ELb1ELb1ELb1ELb1ELb1EEEEEEEEEvNT_6ParamsE)
        .other          _ZN7cutlass13device_kernelIN5flash11enable_sm90INS1_16FlashAttnFwdSm90INS1_25CollectiveMainloopFwdSm90ILi2EN4cute5tupleIJNS5_1CILi1EEES8_S8_EEENS6_IJNS7_ILi128EEENS7_ILi96EEENS7_ILi64EEEEEELi256ENS_10bfloat16_tEfNS_4arch4Sm90ELb1ELb0ELb1ELb1ELb0ELb1ELb1ELb1ELb0ELb1ELb0ELb0EEENS1_21CollectiveEpilogueFwdINS6_IJSA_NS7_ILi256EEESB_EEES9_SE_SG_Li256ELb1ELb1ELb0ELb0EEENS1_36VarlenDynamicPersistentTileSchedulerILi128ELi96ELi256ELi128ELb0ELb1ELb1ELb1ELb1ELb1EEEEEEEEEvNT_6ParamsE,@"STO_CUDA_ENTRY STV_DEFAULT"
_ZN7cutlass13device_kernelIN5flash11enable_sm90INS1_16FlashAttnFwdSm90INS1_25CollectiveMainloopFwdSm90ILi2EN4cute5tupleIJNS5_1CILi1EEES8_S8_EEENS6_IJNS7_ILi128EEENS7_ILi96EEENS7_ILi64EEEEEELi256ENS_10bfloat16_tEfNS_4arch4Sm90ELb1ELb0ELb1ELb1ELb0ELb1ELb1ELb1ELb0ELb1ELb0ELb0EEENS1_21CollectiveEpilogueFwdINS6_IJSA_NS7_ILi256EEESB_EEES9_SE_SG_Li256ELb1ELb1ELb0ELb0EEENS1_36VarlenDynamicPersistentTileSchedulerILi128ELi96ELi256ELi128ELb0ELb1ELb1ELb1ELb1ELb1EEEEEEEEEvNT_6ParamsE:
[----:B------:R-:W-:Y:S01]  /*0000*/  LDC R1, c[0x0][0x37c] ;  /* 0x0000df00ff017b82 */ /* 0x000fe20000000800 */
[----:B------:R-:W-:Y:S05]  /*0010*/  EXIT ;  /* 0x000000000000794d */ /* 0x000fea0003800000 */
.L_x_17:
        /* <DEDUP_REMOVED lines=14> */
.L_x_35:


//--------------------- .nv.shared.reserved.0     --------------------------
	.section	.nv.shared.reserved.0,"aw",@nobits
	.weak		__nv_reservedSMEM_offset_0_alias
	.size		__nv_reservedSMEM_offset_0_alias, 0, 64
	.other		__nv_reservedSMEM_offset_0_alias,@"STO_CUDA_RESERVED_SHARED STV_DEFAULT"
__nv_reservedSMEM_offset_0_alias:
	.zero		0
	.zero		64


//--------------------- .nv.global                --------------------------
	.section	.nv.global,"aw",@nobits
.nv.global:
	.type		_ZN85_INTERNAL_fae86351_49_flash_fwd_hdim64_256_bf16_softcap_packgqa_sm90_cu_21e1f8cb_32114cute1_E,@object
	.size		_ZN85_INTERNAL_fae86351_49_flash_fwd_hdim64_256_bf16_softcap_packgqa_sm90_cu_21e1f8cb_32114cute1_E,(_ZN85_INTERNAL_fae86351_49_flash_fwd_hdim64_256_bf16_softcap_packgqa_sm90_cu_21e1f8cb_32114cuda3std3__45__cpo6cbeginE - _ZN85_INTERNAL_fae86351_49_flash_fwd_hdim64_256_bf16_softcap_packgqa_sm90_cu_21e1f8cb_32114cute1_E)
_ZN85_INTERNAL_fae86351_49_flash_fwd_hdim64_256_bf16_softcap_packgqa_sm90_cu_21e1f8cb_32114cute1_E:
	.zero		1
	.type		_ZN85_INTERNAL_fae86351_49_flash_fwd_hdim64_256_bf16_softcap_packgqa_sm90_cu_21e1f8cb_32114cuda3std3__45__cpo6cbeginE,@object
	.size		_ZN85_INTERNAL_fae86351_49_flash_fwd_hdim64_256_bf16_softcap_packgqa_sm90_cu_21e1f8cb_32114cuda3std3__45__cpo6cbeginE,(_ZN85_INTERNAL_fae86351_49_flash_fwd_hdim64_256_bf16_softcap_packgqa_sm90_cu_21e1f8cb_32114cuda3std3__48in_placeE - _ZN85_INTERNAL_fae86351_49_flash_fwd_hdim64_256_bf16_softcap_packgqa_sm90_cu_21e1f8cb_32114cuda3std3__45__cpo6cbeginE)
_ZN85_INTERNAL_fae86351_49_flash_fwd_hdim64_256_bf16_softcap_packgqa_sm90_cu_21e1f8cb_32114cuda3std3__45__cpo6cbeginE:
	.zero		1
	.type		_ZN85_INTERNAL_fae86351_49_flash_fwd_hdim64_256_bf16_softcap_packgqa_sm90_cu_21e1f8cb_32114cuda3std3__48in_placeE,@object
	.size		_ZN85_INTERNAL_fae86351_49_flash_fwd_hdim64_256_bf16_softcap_packgqa_sm90_cu_21e1f8cb_32114cuda3std3__48in_placeE,(_ZN85_INTERNAL_fae86351_49_flash_fwd_hdim64_256_bf16_softcap_packgqa_sm90_cu_21e1f8cb_32114cuda3std6ranges3__45__cpo9iter_moveE - _ZN85_INTERNAL_fae86351_49_flash_fwd_hdim64_256_bf16_softcap_packgqa_sm90_cu_21e1f8cb_32114cuda3std3__48in_placeE)
_ZN85_INTERNAL_fae86351_49_flash_fwd_hdim64_256_bf16_softcap_packgqa_sm90_cu_21e1f8cb_32114cuda3std3__48in_placeE:
	.zero		1
	.type		_ZN85_INTERNAL_fae86351_49_flash_fwd_hdim64_256_bf16_softcap_packgqa_sm90_cu_21e1f8cb_32114cuda3std6ranges3__45__cpo9iter_moveE,@object
	.size		_ZN85_INTERNAL_fae86351_49_flash_fwd_hdim64_256_bf16_softcap_packgqa_sm90_cu_21e1f8cb_32114cuda3std6ranges3__45__cpo9iter_moveE,(_ZN85_INTERNAL_fae86351_49_flash_fwd_hdim64_256_bf16_softcap_packgqa_sm90_cu_21e1f8cb_32114cuda3std3__45__cpo5beginE - _ZN85_INTERNAL_fae86351_49_flash_fwd_hdim64_256_bf16_softcap_packgqa_sm90_cu_21e1f8cb_32114cuda3std6ranges3__45__cpo9iter_moveE)
_ZN85_INTERNAL_fae86351_49_flash_fwd_hdim64_256_bf16_softcap_packgqa_sm90_cu_21e1f8cb_32114cuda3std6ranges3__45__cpo9iter_moveE:
	.zero		1
	.type		_ZN85_INTERNAL_fae86351_49_flash_fwd_hdim64_256_bf16_softcap_packgqa_sm90_cu_21e1f8cb_32114cuda3std3__45__cpo5beginE,@object
	.size		_ZN85_INTERNAL_fae86351_49_flash_fwd_hdim64_256_bf16_softcap_packgqa_sm90_cu_21e1f8cb_32114cuda3std3__45__cpo5beginE,(_ZN85_INTERNAL_fae86351_49_flash_fwd_hdim64_256_bf16_softcap_packgqa_sm90_cu_21e1f8cb_32114cuda3std3__487_GLOBAL__N__fae86351_49_flash_fwd_hdim64_256_bf16_softcap_packgqa_sm90_cu_21e1f8cb_32116ignoreE - _ZN85_INTERNAL_fae86351_49_flash_fwd_hdim64_256_bf16_softcap_packgqa_sm90_cu_21e1f8cb_32114cuda3std3__45__cpo5beginE)
_ZN85_INTERNAL_fae86351_49_flash_fwd_hdim64_256_bf16_softcap_packgqa_sm90_cu_21e1f8cb_32114cuda3std3__45__cpo5beginE:
	.zero		1
	.type		_ZN85_INTERNAL_fae86351_49_flash_fwd_hdim64_256_bf16_softcap_packgqa_sm90_cu_21e1f8cb_32114cuda3std3__487_GLOBAL__N__fae86351_49_flash_fwd_hdim64_256_bf16_softcap_packgqa_sm90_cu_21e1f8cb_32116ignoreE,@object
	.size		_ZN85_INTERNAL_fae86351_49_flash_fwd_hdim64_256_bf16_softcap_packgqa_sm90_cu_21e1f8cb_32114cuda3std3__487_GLOBAL__N__fae86351_49_flash_fwd_hdim64_256_bf16_softcap_packgqa_sm90_cu_21e1f8cb_32116ignoreE,(_ZN85_INTERNAL_fae86351_49_flash_fwd_hdim64_256_bf16_softcap_packgqa_sm90_cu_21e1f8cb_32114cute7productE - _ZN85_INTERNAL_fae86351_49_flash_fwd_hdim64_256_bf16_softcap_packgqa_sm90_cu_21e1f8cb_32114cuda3std3__487_GLOBAL__N__fae86351_49_flash_fwd_hdim64_256_bf16_softcap_packgqa_sm90_cu_21e1f8cb_32116ignoreE)
_ZN85_INTERNAL_fae86351_49_flash_fwd_hdim64_256_bf16_softcap_packgqa_sm90_cu_21e1f8cb_32114cuda3std3__487_GLOBAL__N__fae86351_49_flash_fwd_hdim64_256_bf16_softcap_packgqa_sm90_cu_21e1f8cb_32116ignoreE:
	.zero		1
	.type		_ZN85_INTERNAL_fae86351_49_flash_fwd_hdim64_256_bf16_softcap_packgqa_sm90_cu_21e1f8cb_32114cute7productE,@object
	.size		_ZN85_INTERNAL_fae86351_49_flash_fwd_hdim64_256_bf16_softcap_packgqa_sm90_cu_21e1f8cb_32114cute7productE,(_ZN85_INTERNAL_fae86351_49_flash_fwd_hdim64_256_bf16_softcap_packgqa_sm90_cu_21e1f8cb_32114cuda3std3__45__cpo3endE - _ZN85_INTERNAL_fae86351_49_flash_fwd_hdim64_256_bf16_softcap_packgqa_sm90_cu_21e1f8cb_32114cute7productE)
_ZN85_INTERNAL_fae86351_49_flash_fwd_hdim64_256_bf16_softcap_packgqa_sm90_cu_21e1f8cb_32114cute7productE:
	.zero		1
	.type		_ZN85_INTERNAL_fae86351_49_flash_fwd_hdim64_256_bf16_softcap_packgqa_sm90_cu_21e1f8cb_32114cuda3std3__45__cpo3endE,@object
	.size		_ZN85_INTERNAL_fae86351_49_flash_fwd_hdim64_256_bf16_softcap_packgqa_sm90_cu_21e1f8cb_32114cuda3std3__45__cpo3endE,(_ZN85_INTERNAL_fae86351_49_flash_fwd_hdim64_256_bf16_softcap_packgqa_sm90_cu_21e1f8cb_32114cuda3std3__419piecewise_constructE - _ZN85_INTERNAL_fae86351_49_flash_fwd_hdim64_256_bf16_softcap_packgqa_sm90_cu_21e1f8cb_32114cuda3std3__45__cpo3endE)
_ZN85_INTERNAL_fae86351_49_flash_fwd_hdim64_256_bf16_softcap_packgqa_sm90_cu_21e1f8cb_32114cuda3std3__45__cpo3endE:
	.zero		1
	.type		_ZN85_INTERNAL_fae86351_49_flash_fwd_hdim64_256_bf16_softcap_packgqa_sm90_cu_21e1f8cb_32114cuda3std3__419piecewise_constructE,@object
	.size		_ZN85_INTERNAL_fae86351_49_flash_fwd_hdim64_256_bf16_softcap_packgqa_sm90_cu_21e1f8cb_32114cuda3std3__419piecewise_constructE,(_ZN85_INTERNAL_fae86351_49_flash_fwd_hdim64_256_bf16_softcap_packgqa_sm90_cu_21e1f8cb_32114cuda3std3__45__cpo4cendE - _ZN85_INTERNAL_fae86351_49_flash_fwd_hdim64_256_bf16_softcap_packgqa_sm90_cu_21e1f8cb_32114cuda3std3__419piecewise_constructE)
_ZN85_INTERNAL_fae86351_49_flash_fwd_hdim64_256_bf16_softcap_packgqa_sm90_cu_21e1f8cb_32114cuda3std3__419piecewise_constructE:
	.zero		1
	.type		_ZN85_INTERNAL_fae86351_49_flash_fwd_hdim64_256_bf16_softcap_packgqa_sm90_cu_21e1f8cb_32114cuda3std3__45__cpo4cendE,@object
	.size		_ZN85_INTERNAL_fae86351_49_flash_fwd_hdim64_256_bf16_softcap_packgqa_sm90_cu_21e1f8cb_32114cuda3std3__45__cpo4cendE,(_ZN85_INTERNAL_fae86351_49_flash_fwd_hdim64_256_bf16_softcap_packgqa_sm90_cu_21e1f8cb_32114cuda3std6ranges3__45__cpo4swapE - _ZN85_INTERNAL_fae86351_49_flash_fwd_hdim64_256_bf16_softcap_packgqa_sm90_cu_21e1f8cb_32114cuda3std3__45__cpo4cendE)
_ZN85_INTERNAL_fae86351_49_flash_fwd_hdim64_256_bf16_softcap_packgqa_sm90_cu_21e1f8cb_32114cuda3std3__45__cpo4cendE:
	.zero		1
	.type		_ZN85_INTERNAL_fae86351_49_flash_fwd_hdim64_256_bf16_softcap_packgqa_sm90_cu_21e1f8cb_32114cuda3std6ranges3__45__cpo4swapE,@object
	.size		_ZN85_INTERNAL_fae86351_49_flash_fwd_hdim64_256_bf16_softcap_packgqa_sm90_cu_21e1f8cb_32114cuda3std6ranges3__45__cpo4swapE,(.L_7 - _ZN85_INTERNAL_fae86351_49_flash_fwd_hdim64_256_bf16_softcap_packgqa_sm90_cu_21e1f8cb_32114cuda3std6ranges3__45__cpo4swapE)
_ZN85_INTERNAL_fae86351_49_flash_fwd_hdim64_256_bf16_softcap_packgqa_sm90_cu_21e1f8cb_32114cuda3std6ranges3__45__cpo4swapE:
	.zero		1
.L_7:


//--------------------- .nv.constant0._ZN7cutlass13device_kernelIN5flash11enable_sm90INS1_16FlashAttnFwdSm90INS1_25CollectiveMainloopFwdSm90ILi2EN4cute5tupleIJNS5_1CILi1EEES8_S8_EEENS6_IJNS7_ILi128EEENS7_ILi96EEENS7_ILi64EEEEEELi256ENS_10bfloat16_tEfNS_4arch4Sm90ELb0ELb0ELb1ELb0ELb0ELb0ELb0ELb1ELb0ELb1ELb0ELb0EEENS1_21CollectiveEpilogueFwdINS6_IJSA_NS7_ILi256EEESB_EEES9_SE_SG_Li256ELb0ELb1ELb0ELb0EEENS1_29StaticPersistentTileSchedulerILb0EEEEEEEEEvNT_6ParamsE --------------------------
	.section	.nv.constant0._ZN7cutlass13device_kernelIN5flash11enable_sm90INS1_16FlashAttnFwdSm90INS1_25CollectiveMainloopFwdSm90ILi2EN4cute5tupleIJNS5_1CILi1EEES8_S8_EEENS6_IJNS7_ILi128EEENS7_ILi96EEENS7_ILi64EEEEEELi256ENS_10bfloat16_tEfNS_4arch4Sm90ELb0ELb0ELb1ELb0ELb0ELb0ELb0ELb1ELb0ELb1ELb0ELb0EEENS1_21CollectiveEpilogueFwdINS6_IJSA_NS7_ILi256EEESB_EEES9_SE_SG_Li256ELb0ELb1ELb0ELb0EEENS1_29StaticPersistentTileSchedulerILb0EEEEEEEEEvNT_6ParamsE,"a",@progbits
	.sectionflags	@""
	.align	4
.nv.constant0._ZN7cutlass13device_kernelIN5flash11enable_sm90INS1_16FlashAttnFwdSm90INS1_25CollectiveMainloopFwdSm90ILi2EN4cute5tupleIJNS5_1CILi1EEES8_S8_EEENS6_IJNS7_ILi128EEENS7_ILi96EEENS7_ILi64EEEEEELi256ENS_10bfloat16_tEfNS_4arch4Sm90ELb0ELb0ELb1ELb0ELb0ELb0ELb0ELb1ELb0ELb1ELb0ELb0EEENS1_21CollectiveEpilogueFwdINS6_IJSA_NS7_ILi256EEESB_EEES9_SE_SG_Li256ELb0ELb1ELb0ELb0EEENS1_29StaticPersistentTileSchedulerILb0EEEEEEEEEvNT_6ParamsE:
	.zero		3456


//--------------------- .nv.constant0._ZN7cutlass13device_kernelIN5flash11enable_sm90INS1_16FlashAttnFwdSm90INS1_25CollectiveMainloopFwdSm90ILi2EN4cute5tupleIJNS5_1CILi1EEES8_S8_EEENS6_IJNS7_ILi128EEENS7_ILi96EEENS7_ILi64EEEEEELi256ENS_10bfloat16_tEfNS_4arch4Sm90ELb0ELb0ELb1ELb0ELb0ELb0ELb1ELb1ELb0ELb1ELb0ELb0EEENS1_21CollectiveEpilogueFwdINS6_IJSA_NS7_ILi256EEESB_EEES9_SE_SG_Li256ELb0ELb1ELb0ELb0EEENS1_29StaticPersistentTileSchedulerILb0EEEEEEEEEvNT_6ParamsE --------------------------
	.section	.nv.constant0._ZN7cutlass13device_kernelIN5flash11enable_sm90INS1_16FlashAttnFwdSm90INS1_25CollectiveMainloopFwdSm90ILi2EN4cute5tupleIJNS5_1CILi1EEES8_S8_EEENS6_IJNS7_ILi128EEENS7_ILi96EEENS7_ILi64EEEEEELi256ENS_10bfloat16_tEfNS_4arch4Sm90ELb0ELb0ELb1ELb0ELb0ELb0ELb1ELb1ELb0ELb1ELb0ELb0EEENS1_21CollectiveEpilogueFwdINS6_IJSA_NS7_ILi256EEESB_EEES9_SE_SG_Li256ELb0ELb1ELb0ELb0EEENS1_29StaticPersistentTileSchedulerILb0EEEEEEEEEvNT_6ParamsE,"a",@progbits
	.sectionflags	@""
	.align	4
.nv.constant0._ZN7cutlass13device_kernelIN5flash11enable_sm90INS1_16FlashAttnFwdSm90INS1_25CollectiveMainloopFwdSm90ILi2EN4cute5tupleIJNS5_1CILi1EEES8_S8_EEENS6_IJNS7_ILi128EEENS7_ILi96EEENS7_ILi64EEEEEELi256ENS_10bfloat16_tEfNS_4arch4Sm90ELb0ELb0ELb1ELb0ELb0ELb0ELb1ELb1ELb0ELb1ELb0ELb0EEENS1_21CollectiveEpilogueFwdINS6_IJSA_NS7_ILi256EEESB_EEES9_SE_SG_Li256ELb0ELb1ELb0ELb0EEENS1_29StaticPersistentTileSchedulerILb0EEEEEEEEEvNT_6ParamsE:
	.zero		3712


//--------------------- .nv.constant0._ZN7cutlass13device_kernelIN5flash11enable_sm90INS1_16FlashAttnFwdSm90INS1_25CollectiveMainloopFwdSm90ILi2EN4cute5tupleIJNS5_1CILi1EEES8_S8_EEENS6_IJNS7_ILi128EEENS7_ILi96EEENS7_ILi64EEEEEELi256ENS_10bfloat16_tEfNS_4arch4Sm90ELb0ELb0ELb1ELb1ELb0ELb0ELb0ELb1ELb0ELb1ELb0ELb0EEENS1_21CollectiveEpilogueFwdINS6_IJSA_NS7_ILi256EEESB_EEES9_SE_SG_Li256ELb1ELb1ELb0ELb0EEENS1_36VarlenDynamicPersistentTileSchedulerILi128ELi96ELi256ELi128ELb0ELb1ELb1ELb0ELb1ELb1EEEEEEEEEvNT_6ParamsE --------------------------
	.section	.nv.constant0._ZN7cutlass13device_kernelIN5flash11enable_sm90INS1_16FlashAttnFwdSm90INS1_25CollectiveMainloopFwdSm90ILi2EN4cute5tupleIJNS5_1CILi1EEES8_S8_EEENS6_IJNS7_ILi128EEENS7_ILi96EEENS7_ILi64EEEEEELi256ENS_10bfloat16_tEfNS_4arch4Sm90ELb0ELb0ELb1ELb1ELb0ELb0ELb0ELb1ELb0ELb1ELb0ELb0EEENS1_21CollectiveEpilogueFwdINS6_IJSA_NS7_ILi256EEESB_EEES9_SE_SG_Li256ELb1ELb1ELb0ELb0EEENS1_36VarlenDynamicPersistentTileSchedulerILi128ELi96ELi256ELi128ELb0ELb1ELb1ELb0ELb1ELb1EEEEEEEEEvNT_6ParamsE,"a",@progbits
	.sectionflags	@""
	.align	4
.nv.constant0._ZN7cutlass13device_kernelIN5flash11enable_sm90INS1_16FlashAttnFwdSm90INS1_25CollectiveMainloopFwdSm90ILi2EN4cute5tupleIJNS5_1CILi1EEES8_S8_EEENS6_IJNS7_ILi128EEENS7_ILi96EEENS7_ILi64EEEEEELi256ENS_10bfloat16_tEfNS_4arch4Sm90ELb0ELb0ELb1ELb1ELb0ELb0ELb0ELb1ELb0ELb1ELb0ELb0EEENS1_21CollectiveEpilogueFwdINS6_IJSA_NS7_ILi256EEESB_EEES9_SE_SG_Li256ELb1ELb1ELb0ELb0EEENS1_36VarlenDynamicPersistentTileSchedulerILi128ELi96ELi256ELi128ELb0ELb1ELb1ELb0ELb1ELb1EEEEEEEEEvNT_6ParamsE:
	.zero		3584


//--------------------- .nv.constant0._ZN7cutlass13device_kernelIN5flash11enable_sm90INS1_16FlashAttnFwdSm90INS1_25CollectiveMainloopFwdSm90ILi2EN4cute5tupleIJNS5_1CILi1EEES8_S8_EEENS6_IJNS7_ILi128EEENS7_ILi96EEENS7_ILi64EEEEEELi256ENS_10bfloat16_tEfNS_4arch4Sm90ELb0ELb0ELb1ELb1ELb0ELb1ELb0ELb1ELb0ELb1ELb0ELb0EEENS1_21CollectiveEpilogueFwdINS6_IJSA_NS7_ILi256EEESB_EEES9_SE_SG_Li256ELb1ELb1ELb0ELb0EEENS1_36VarlenDynamicPersistentTileSchedulerILi128ELi96ELi256ELi128ELb0ELb1ELb1ELb0ELb1ELb1EEEEEEEEEvNT_6ParamsE --------------------------
	.section	.nv.constant0._ZN7cutlass13device_kernelIN5flash11enable_sm90INS1_16FlashAttnFwdSm90INS1_25CollectiveMainloopFwdSm90ILi2EN4cute5tupleIJNS5_1CILi1EEES8_S8_EEENS6_IJNS7_ILi128EEENS7_ILi96EEENS7_ILi64EEEEEELi256ENS_10bfloat16_tEfNS_4arch4Sm90ELb0ELb0ELb1ELb1ELb0ELb1ELb0ELb1ELb0ELb1ELb0ELb0EEENS1_21CollectiveEpilogueFwdINS6_IJSA_NS7_ILi256EEESB_EEES9_SE_SG_Li256ELb1ELb1ELb0ELb0EEENS1_36VarlenDynamicPersistentTileSchedulerILi128ELi96ELi256ELi128ELb0ELb1ELb1ELb0ELb1ELb1EEEEEEEEEvNT_6ParamsE,"a",@progbits
	.sectionflags	@""
	.align	4
.nv.constant0._ZN7cutlass13device_kernelIN5flash11enable_sm90INS1_16FlashAttnFwdSm90INS1_25CollectiveMainloopFwdSm90ILi2EN4cute5tupleIJNS5_1CILi1EEES8_S8_EEENS6_IJNS7_ILi128EEENS7_ILi96EEENS7_ILi64EEEEEELi256ENS_10bfloat16_tEfNS_4arch4Sm90ELb0ELb0ELb1ELb1ELb0ELb1ELb0ELb1ELb0ELb1ELb0ELb0EEENS1_21CollectiveEpilogueFwdINS6_IJSA_NS7_ILi256EEESB_EEES9_SE_SG_Li256ELb1ELb1ELb0ELb0EEENS1_36VarlenDynamicPersistentTileSchedulerILi128ELi96ELi256ELi128ELb0ELb1ELb1ELb0ELb1ELb1EEEEEEEEEvNT_6ParamsE:
	.zero		3584


//--------------------- .nv.constant0._ZN7cutlass13device_kernelIN5flash11enable_sm90INS1_16FlashAttnFwdSm90INS1_25CollectiveMainloopFwdSm90ILi2EN4cute5tupleIJNS5_1CILi1EEES8_S8_EEENS6_IJNS7_ILi128EEENS7_ILi96EEENS7_ILi64EEEEEELi256ENS_10bfloat16_tEfNS_4arch4Sm90ELb0ELb0ELb1ELb1ELb0ELb0ELb1ELb1ELb0ELb1ELb0ELb0EEENS1_21CollectiveEpilogueFwdINS6_IJSA_NS7_ILi256EEESB_EEES9_SE_SG_Li256ELb1ELb1ELb0ELb0EEENS1_36VarlenDynamicPersistentTileSchedulerILi128ELi96ELi256ELi128ELb0ELb1ELb1ELb0ELb1ELb1EEEEEEEEEvNT_6ParamsE --------------------------
	.section	.nv.constant0._ZN7cutlass13device_kernelIN5flash11enable_sm90INS1_16FlashAttnFwdSm90INS1_25CollectiveMainloopFwdSm90ILi2EN4cute5tupleIJNS5_1CILi1EEES8_S8_EEENS6_IJNS7_ILi128EEENS7_ILi96EEENS7_ILi64EEEEEELi256ENS_10bfloat16_tEfNS_4arch4Sm90ELb0ELb0ELb1ELb1ELb0ELb0ELb1ELb1ELb0ELb1ELb0ELb0EEENS1_21CollectiveEpilogueFwdINS6_IJSA_NS7_ILi256EEESB_EEES9_SE_SG_Li256ELb1ELb1ELb0ELb0EEENS1_36VarlenDynamicPersistentTileSchedulerILi128ELi96ELi256ELi128ELb0ELb1ELb1ELb0ELb1ELb1EEEEEEEEEvNT_6ParamsE,"a",@progbits
	.sectionflags	@""
	.align	4
.nv.constant0._ZN7cutlass13device_kernelIN5flash11enable_sm90INS1_16FlashAttnFwdSm90INS1_25CollectiveMainloopFwdSm90ILi2EN4cute5tupleIJNS5_1CILi1EEES8_S8_EEENS6_IJNS7_ILi128EEENS7_ILi96EEENS7_ILi64EEEEEELi256ENS_10bfloat16_tEfNS_4arch4Sm90ELb0ELb0ELb1ELb1ELb0ELb0ELb1ELb1ELb0ELb1ELb0ELb0EEENS1_21CollectiveEpilogueFwdINS6_IJSA_NS7_ILi256EEESB_EEES9_SE_SG_Li256ELb1ELb1ELb0ELb0EEENS1_36VarlenDynamicPersistentTileSchedulerILi128ELi96ELi256ELi128ELb0ELb1ELb1ELb0ELb1ELb1EEEEEEEEEvNT_6ParamsE:
	.zero		3840


//--------------------- .nv.constant0._ZN7cutlass13device_kernelIN5flash11enable_sm90INS1_16FlashAttnFwdSm90INS1_25CollectiveMainloopFwdSm90ILi2EN4cute5tupleIJNS5_1CILi1EEES8_S8_EEENS6_IJNS7_ILi128EEENS7_ILi96EEENS7_ILi64EEEEEELi256ENS_10bfloat16_tEfNS_4arch4Sm90ELb0ELb0ELb1ELb1ELb0ELb1ELb1ELb1ELb0ELb1ELb0ELb0EEENS1_21CollectiveEpilogueFwdINS6_IJSA_NS7_ILi256EEESB_EEES9_SE_SG_Li256ELb1ELb1ELb0ELb0EEENS1_36VarlenDynamicPersistentTileSchedulerILi128ELi96ELi256ELi128ELb0ELb1ELb1ELb0ELb1ELb1EEEEEEEEEvNT_6ParamsE --------------------------
	.section	.nv.constant0._ZN7cutlass13device_kernelIN5flash11enable_sm90INS1_16FlashAttnFwdSm90INS1_25CollectiveMainloopFwdSm90ILi2EN4cute5tupleIJNS5_1CILi1EEES8_S8_EEENS6_IJNS7_ILi128EEENS7_ILi96EEENS7_ILi64EEEEEELi256ENS_10bfloat16_tEfNS_4arch4Sm90ELb0ELb0ELb1ELb1ELb0ELb1ELb1ELb1ELb0ELb1ELb0ELb0EEENS1_21CollectiveEpilogueFwdINS6_IJSA_NS7_ILi256EEESB_EEES9_SE_SG_Li256ELb1ELb1ELb0ELb0EEENS1_36VarlenDynamicPersistentTileSchedulerILi128ELi96ELi256ELi128ELb0ELb1ELb1ELb0ELb1ELb1EEEEEEEEEvNT_6ParamsE,"a",@progbits
	.sectionflags	@""
	.align	4
.nv.constant0._ZN7cutlass13device_kernelIN5flash11enable_sm90INS1_16FlashAttnFwdSm90INS1_25CollectiveMainloopFwdSm90ILi2EN4cute5tupleIJNS5_1CILi1EEES8_S8_EEENS6_IJNS7_ILi128EEENS7_ILi96EEENS7_ILi64EEEEEELi256ENS_10bfloat16_tEfNS_4arch4Sm90ELb0ELb0ELb1ELb1ELb0ELb1ELb1ELb1ELb0ELb1ELb0ELb0EEENS1_21CollectiveEpilogueFwdINS6_IJSA_NS7_ILi256EEESB_EEES9_SE_SG_Li256ELb1ELb1ELb0ELb0EEENS1_36VarlenDynamicPersistentTileSchedulerILi128ELi96ELi256ELi128ELb0ELb1ELb1ELb0ELb1ELb1EEEEEEEEEvNT_6ParamsE:
	.zero		3840


//--------------------- .nv.constant0._ZN7cutlass13device_kernelIN5flash11enable_sm90INS1_16FlashAttnFwdSm90INS1_25CollectiveMainloopFwdSm90ILi2EN4cute5tupleIJNS5_1CILi1EEES8_S8_EEENS6_IJNS7_ILi128EEENS7_ILi96EEENS7_ILi64EEEEEELi256ENS_10bfloat16_tEfNS_4arch4Sm90ELb0ELb1ELb1ELb0ELb0ELb0ELb0ELb1ELb0ELb1ELb0ELb0EEENS1_21CollectiveEpilogueFwdINS6_IJSA_NS7_ILi256EEESB_EEES9_SE_SG_Li256ELb0ELb1ELb0ELb0EEENS1_30DynamicPersistentTileSchedulerILi256ELi128ELb0ELb1ELb1EEEEEEEEEvNT_6ParamsE --------------------------
	.section	.nv.constant0._ZN7cutlass13device_kernelIN5flash11enable_sm90INS1_16FlashAttnFwdSm90INS1_25CollectiveMainloopFwdSm90ILi2EN4cute5tupleIJNS5_1CILi1EEES8_S8_EEENS6_IJNS7_ILi128EEENS7_ILi96EEENS7_ILi64EEEEEELi256ENS_10bfloat16_tEfNS_4arch4Sm90ELb0ELb1ELb1ELb0ELb0ELb0ELb0ELb1ELb0ELb1ELb0ELb0EEENS1_21CollectiveEpilogueFwdINS6_IJSA_NS7_ILi256EEESB_EEES9_SE_SG_Li256ELb0ELb1ELb0ELb0EEENS1_30DynamicPersistentTileSchedulerILi256ELi128ELb0ELb1ELb1EEEEEEEEEvNT_6ParamsE,"a",@progbits
	.sectionflags	@""
	.align	4
.nv.constant0._ZN7cutlass13device_kernelIN5flash11enable_sm90INS1_16FlashAttnFwdSm90INS1_25CollectiveMainloopFwdSm90ILi2EN4cute5tupleIJNS5_1CILi1EEES8_S8_EEENS6_IJNS7_ILi128EEENS7_ILi96EEENS7_ILi64EEEEEELi256ENS_10bfloat16_tEfNS_4arch4Sm90ELb0ELb1ELb1ELb0ELb0ELb0ELb0ELb1ELb0ELb1ELb0ELb0EEENS1_21CollectiveEpilogueFwdINS6_IJSA_NS7_ILi256EEESB_EEES9_SE_SG_Li256ELb0ELb1ELb0ELb0EEENS1_30DynamicPersistentTileSchedulerILi256ELi128ELb0ELb1ELb1EEEEEEEEEvNT_6ParamsE:
	.zero		3584


//--------------------- .nv.constant0._ZN7cutlass13device_kernelIN5flash11enable_sm90INS1_16FlashAttnFwdSm90INS1_25CollectiveMainloopFwdSm90ILi2EN4cute5tupleIJNS5_1CILi1EEES8_S8_EEENS6_IJNS7_ILi128EEENS7_ILi96EEENS7_ILi64EEEEEELi256ENS_10bfloat16_tEfNS_4arch4Sm90ELb0ELb1ELb1ELb0ELb0ELb0ELb1ELb1ELb0ELb1ELb0ELb0EEENS1_21CollectiveEpilogueFwdINS6_IJSA_NS7_ILi256EEESB_EEES9_SE_SG_Li256ELb0ELb1ELb0ELb0EEENS1_30DynamicPersistentTileSchedulerILi256ELi128ELb0ELb1ELb1EEEEEEEEEvNT_6ParamsE --------------------------
	.section	.nv.constant0._ZN7cutlass13device_kernelIN5flash11enable_sm90INS1_16FlashAttnFwdSm90INS1_25CollectiveMainloopFwdSm90ILi2EN4cute5tupleIJNS5_1CILi1EEES8_S8_EEENS6_IJNS7_ILi128EEENS7_ILi96EEENS7_ILi64EEEEEELi256ENS_10bfloat16_tEfNS_4arch4Sm90ELb0ELb1ELb1ELb0ELb0ELb0ELb1ELb1ELb0ELb1ELb0ELb0EEENS1_21CollectiveEpilogueFwdINS6_IJSA_NS7_ILi256EEESB_EEES9_SE_SG_Li256ELb0ELb1ELb0ELb0EEENS1_30DynamicPersistentTileSchedulerILi256ELi128ELb0ELb1ELb1EEEEEEEEEvNT_6ParamsE,"a",@progbits
	.sectionflags	@""
	.align	4
.nv.constant0._ZN7cutlass13device_kernelIN5flash11enable_sm90INS1_16FlashAttnFwdSm90INS1_25CollectiveMainloopFwdSm90ILi2EN4cute5tupleIJNS5_1CILi1EEES8_S8_EEENS6_IJNS7_ILi128EEENS7_ILi96EEENS7_ILi64EEEEEELi256ENS_10bfloat16_tEfNS_4arch4Sm90ELb0ELb1ELb1ELb0ELb0ELb0ELb1ELb1ELb0ELb1ELb0ELb0EEENS1_21CollectiveEpilogueFwdINS6_IJSA_NS7_ILi256EEESB_EEES9_SE_SG_Li256ELb0ELb1ELb0ELb0EEENS1_30DynamicPersistentTileSchedulerILi256ELi128ELb0ELb1ELb1EEEEEEEEEvNT_6ParamsE:
	.zero		3840


//--------------------- .nv.constant0._ZN7cutlass13device_kernelIN5flash11enable_sm90INS1_16FlashAttnFwdSm90INS1_25CollectiveMainloopFwdSm90ILi2EN4cute5tupleIJNS5_1CILi1EEES8_S8_EEENS6_IJNS7_ILi128EEENS7_ILi96EEENS7_ILi64EEEEEELi256ENS_10bfloat16_tEfNS_4arch4Sm90ELb0ELb1ELb1ELb1ELb0ELb0ELb0ELb1ELb0ELb1ELb0ELb0EEENS1_21CollectiveEpilogueFwdINS6_IJSA_NS7_ILi256EEESB_EEES9_SE_SG_Li256ELb1ELb1ELb0ELb0EEENS1_36VarlenDynamicPersistentTileSchedulerILi128ELi96ELi256ELi128ELb0ELb1ELb1ELb1ELb0ELb1EEEEEEEEEvNT_6ParamsE --------------------------
	.section	.nv.constant0._ZN7cutlass13device_kernelIN5flash11enable_sm90INS1_16FlashAttnFwdSm90INS1_25CollectiveMainloopFwdSm90ILi2EN4cute5tupleIJNS5_1CILi1EEES8_S8_EEENS6_IJNS7_ILi128EEENS7_ILi96EEENS7_ILi64EEEEEELi256ENS_10bfloat16_tEfNS_4arch4Sm90ELb0ELb1ELb1ELb1ELb0ELb0ELb0ELb1ELb0ELb1ELb0ELb0EEENS1_21CollectiveEpilogueFwdINS6_IJSA_NS7_ILi256EEESB_EEES9_SE_SG_Li256ELb1ELb1ELb0ELb0EEENS1_36VarlenDynamicPersistentTileSchedulerILi128ELi96ELi256ELi128ELb0ELb1ELb1ELb1ELb0ELb1EEEEEEEEEvNT_6ParamsE,"a",@progbits
	.sectionflags	@""
	.align	4
.nv.constant0._ZN7cutlass13device_kernelIN5flash11enable_sm90INS1_16FlashAttnFwdSm90INS1_25CollectiveMainloopFwdSm90ILi2EN4cute5tupleIJNS5_1CILi1EEES8_S8_EEENS6_IJNS7_ILi128EEENS7_ILi96EEENS7_ILi64EEEEEELi256ENS_10bfloat16_tEfNS_4arch4Sm90ELb0ELb1ELb1ELb1ELb0ELb0ELb0ELb1ELb0ELb1ELb0ELb0EEENS1_21CollectiveEpilogueFwdINS6_IJSA_NS7_ILi256EEESB_EEES9_SE_SG_Li256ELb1ELb1ELb0ELb0EEENS1_36VarlenDynamicPersistentTileSchedulerILi128ELi96ELi256ELi128ELb0ELb1ELb1ELb1ELb0ELb1EEEEEEEEEvNT_6ParamsE:
	.zero		3584


//--------------------- .nv.constant0._ZN7cutlass13device_kernelIN5flash11enable_sm90INS1_16FlashAttnFwdSm90INS1_25CollectiveMainloopFwdSm90ILi2EN4cute5tupleIJNS5_1CILi1EEES8_S8_EEENS6_IJNS7_ILi128EEENS7_ILi96EEENS7_ILi64EEEEEELi256ENS_10bfloat16_tEfNS_4arch4Sm90ELb0ELb1ELb1ELb1ELb0ELb1ELb0ELb1ELb0ELb1ELb0ELb0EEENS1_21CollectiveEpilogueFwdINS6_IJSA_NS7_ILi256EEESB_EEES9_SE_SG_Li256ELb1ELb1ELb0ELb0EEENS1_36VarlenDynamicPersistentTileSchedulerILi128ELi96ELi256ELi128ELb0ELb1ELb1ELb1ELb0ELb1EEEEEEEEEvNT_6ParamsE --------------------------
	.section	.nv.constant0._ZN7cutlass13device_kernelIN5flash11enable_sm90INS1_16FlashAttnFwdSm90INS1_25CollectiveMainloopFwdSm90ILi2EN4cute5tupleIJNS5_1CILi1EEES8_S8_EEENS6_IJNS7_ILi128EEENS7_ILi96EEENS7_ILi64EEEEEELi256ENS_10bfloat16_tEfNS_4arch4Sm90ELb0ELb1ELb1ELb1ELb0ELb1ELb0ELb1ELb0ELb1ELb0ELb0EEENS1_21CollectiveEpilogueFwdINS6_IJSA_NS7_ILi256EEESB_EEES9_SE_SG_Li256ELb1ELb1ELb0ELb0EEENS1_36VarlenDynamicPersistentTileSchedulerILi128ELi96ELi256ELi128ELb0ELb1ELb1ELb1ELb0ELb1EEEEEEEEEvNT_6ParamsE,"a",@progbits
	.sectionflags	@""
	.align	4
.nv.constant0._ZN7cutlass13device_kernelIN5flash11enable_sm90INS1_16FlashAttnFwdSm90INS1_25CollectiveMainloopFwdSm90ILi2EN4cute5tupleIJNS5_1CILi1EEES8_S8_EEENS6_IJNS7_ILi128EEENS7_ILi96EEENS7_ILi64EEEEEELi256ENS_10bfloat16_tEfNS_4arch4Sm90ELb0ELb1ELb1ELb1ELb0ELb1ELb0ELb1ELb0ELb1ELb0ELb0EEENS1_21CollectiveEpilogueFwdINS6_IJSA_NS7_ILi256EEESB_EEES9_SE_SG_Li256ELb1ELb1ELb0ELb0EEENS1_36VarlenDynamicPersistentTileSchedulerILi128ELi96ELi256ELi128ELb0ELb1ELb1ELb1ELb0ELb1EEEEEEEEEvNT_6ParamsE:
	.zero		3584


//--------------------- .nv.constant0._ZN7cutlass13device_kernelIN5flash11enable_sm90INS1_16FlashAttnFwdSm90INS1_25CollectiveMainloopFwdSm90ILi2EN4cute5tupleIJNS5_1CILi1EEES8_S8_EEENS6_IJNS7_ILi128EEENS7_ILi96EEENS7_ILi64EEEEEELi256ENS_10bfloat16_tEfNS_4arch4Sm90ELb0ELb1ELb1ELb1ELb0ELb0ELb1ELb1ELb0ELb1ELb0ELb0EEENS1_21CollectiveEpilogueFwdINS6_IJSA_NS7_ILi256EEESB_EEES9_SE_SG_Li256ELb1ELb1ELb0ELb0EEENS1_36VarlenDynamicPersistentTileSchedulerILi128ELi96ELi256ELi128ELb0ELb1ELb1ELb1ELb0ELb1EEEEEEEEEvNT_6ParamsE --------------------------
	.section	.nv.constant0._ZN7cutlass13device_kernelIN5flash11enable_sm90INS1_16FlashAttnFwdSm90INS1_25CollectiveMainloopFwdSm90ILi2EN4cute5tupleIJNS5_1CILi1EEES8_S8_EEENS6_IJNS7_ILi128EEENS7_ILi96EEENS7_ILi64EEEEEELi256ENS_10bfloat16_tEfNS_4arch4Sm90ELb0ELb1ELb1ELb1ELb0ELb0ELb1ELb1ELb0ELb1ELb0ELb0EEENS1_21CollectiveEpilogueFwdINS6_IJSA_NS7_ILi256EEESB_EEES9_SE_SG_Li256ELb1ELb1ELb0ELb0EEENS1_36VarlenDynamicPersistentTileSchedulerILi128ELi96ELi256ELi128ELb0ELb1ELb1ELb1ELb0ELb1EEEEEEEEEvNT_6ParamsE,"a",@progbits
	.sectionflags	@""
	.align	4
.nv.constant0._ZN7cutlass13device_kernelIN5flash11enable_sm90INS1_16FlashAttnFwdSm90INS1_25CollectiveMainloopFwdSm90ILi2EN4cute5tupleIJNS5_1CILi1EEES8_S8_EEENS6_IJNS7_ILi128EEENS7_ILi96EEENS7_ILi64EEEEEELi256ENS_10bfloat16_tEfNS_4arch4Sm90ELb0ELb1ELb1ELb1ELb0ELb0ELb1ELb1ELb0ELb1ELb0ELb0EEENS1_21CollectiveEpilogueFwdINS6_IJSA_NS7_ILi256EEESB_EEES9_SE_SG_Li256ELb1ELb1ELb0ELb0EEENS1_36VarlenDynamicPersistentTileSchedulerILi128ELi96ELi256ELi128ELb0ELb1ELb1ELb1ELb0ELb1EEEEEEEEEvNT_6ParamsE:
	.zero		3840


//--------------------- .nv.constant0._ZN7cutlass13device_kernelIN5flash11enable_sm90INS1_16FlashAttnFwdSm90INS1_25CollectiveMainloopFwdSm90ILi2EN4cute5tupleIJNS5_1CILi1EEES8_S8_EEENS6_IJNS7_ILi128EEENS7_ILi96EEENS7_ILi64EEEEEELi256ENS_10bfloat16_tEfNS_4arch4Sm90ELb0ELb1ELb1ELb1ELb0ELb1ELb1ELb1ELb0ELb1ELb0ELb0EEENS1_21CollectiveEpilogueFwdINS6_IJSA_NS7_ILi256EEESB_EEES9_SE_SG_Li256ELb1ELb1ELb0ELb0EEENS1_36VarlenDynamicPersistentTileSchedulerILi128ELi96ELi256ELi128ELb0ELb1ELb1ELb1ELb0ELb1EEEEEEEEEvNT_6ParamsE --------------------------
	.section	.nv.constant0._ZN7cutlass13device_kernelIN5flash11enable_sm90INS1_16FlashAttnFwdSm90INS1_25CollectiveMainloopFwdSm90ILi2EN4cute5tupleIJNS5_1CILi1EEES8_S8_EEENS6_IJNS7_ILi128EEENS7_ILi96EEENS7_ILi64EEEEEELi256ENS_10bfloat16_tEfNS_4arch4Sm90ELb0ELb1ELb1ELb1ELb0ELb1ELb1ELb1ELb0ELb1ELb0ELb0EEENS1_21CollectiveEpilogueFwdINS6_IJSA_NS7_ILi256EEESB_EEES9_SE_SG_Li256ELb1ELb1ELb0ELb0EEENS1_36VarlenDynamicPersistentTileSchedulerILi128ELi96ELi256ELi128ELb0ELb1ELb1ELb1ELb0ELb1EEEEEEEEEvNT_6ParamsE,"a",@progbits
	.sectionflags	@""
	.align	4
.nv.constant0._ZN7cutlass13device_kernelIN5flash11enable_sm90INS1_16FlashAttnFwdSm90INS1_25CollectiveMainloopFwdSm90ILi2EN4cute5tupleIJNS5_1CILi1EEES8_S8_EEENS6_IJNS7_ILi128EEENS7_ILi96EEENS7_ILi64EEEEEELi256ENS_10bfloat16_tEfNS_4arch4Sm90ELb0ELb1ELb1ELb1ELb0ELb1ELb1ELb1ELb0ELb1ELb0ELb0EEENS1_21CollectiveEpilogueFwdINS6_IJSA_NS7_ILi256EEESB_EEES9_SE_SG_Li256ELb1ELb1ELb0ELb0EEENS1_36VarlenDynamicPersistentTileSchedulerILi128ELi96ELi256ELi128ELb0ELb1ELb1ELb1ELb0ELb1EEEEEEEEEvNT_6ParamsE:
	.zero		3840


//--------------------- .nv.constant0._ZN7cutlass13device_kernelIN5flash11enable_sm90INS1_16FlashAttnFwdSm90INS1_25CollectiveMainloopFwdSm90ILi2EN4cute5tupleIJNS5_1CILi1EEES8_S8_EEENS6_IJNS7_ILi128EEENS7_ILi96EEENS7_ILi64EEEEEELi256ENS_10bfloat16_tEfNS_4arch4Sm90ELb1ELb0ELb1ELb0ELb0ELb0ELb0ELb1ELb0ELb1ELb0ELb0EEENS1_21CollectiveEpilogueFwdINS6_IJSA_NS7_ILi256EEESB_EEES9_SE_SG_Li256ELb0ELb1ELb0ELb0EEENS1_30DynamicPersistentTileSchedulerILi256ELi128ELb0ELb1ELb1EEEEEEEEEvNT_6ParamsE --------------------------
	.section	.nv.constant0._ZN7cutlass13device_kernelIN5flash11enable_sm90INS1_16FlashAttnFwdSm90INS1_25CollectiveMainloopFwdSm90ILi2EN4cute5tupleIJNS5_1CILi1EEES8_S8_EEENS6_IJNS7_ILi128EEENS7_ILi96EEENS7_ILi64EEEEEELi256ENS_10bfloat16_tEfNS_4arch4Sm90ELb1ELb0ELb1ELb0ELb0ELb0ELb0ELb1ELb0ELb1ELb0ELb0EEENS1_21CollectiveEpilogueFwdINS6_IJSA_NS7_ILi256EEESB_EEES9_SE_SG_Li256ELb0ELb1ELb0ELb0EEENS1_30DynamicPersistentTileSchedulerILi256ELi128ELb0ELb1ELb1EEEEEEEEEvNT_6ParamsE,"a",@progbits
	.sectionflags	@""
	.align	4
.nv.constant0._ZN7cutlass13device_kernelIN5flash11enable_sm90INS1_16FlashAttnFwdSm90INS1_25CollectiveMainloopFwdSm90ILi2EN4cute5tupleIJNS5_1CILi1EEES8_S8_EEENS6_IJNS7_ILi128EEENS7_ILi96EEENS7_ILi64EEEEEELi256ENS_10bfloat16_tEfNS_4arch4Sm90ELb1ELb0ELb1ELb0ELb0ELb0ELb0ELb1ELb0ELb1ELb0ELb0EEENS1_21CollectiveEpilogueFwdINS6_IJSA_NS7_ILi256EEESB_EEES9_SE_SG_Li256ELb0ELb1ELb0ELb0EEENS1_30DynamicPersistentTileSchedulerILi256ELi128ELb0ELb1ELb1EEEEEEEEEvNT_6ParamsE:
	.zero		3584


//--------------------- .nv.constant0._ZN7cutlass13device_kernelIN5flash11enable_sm90INS1_16FlashAttnFwdSm90INS1_25CollectiveMainloopFwdSm90ILi2EN4cute5tupleIJNS5_1CILi1EEES8_S8_EEENS6_IJNS7_ILi128EEENS7_ILi96EEENS7_ILi64EEEEEELi256ENS_10bfloat16_tEfNS_4arch4Sm90ELb1ELb0ELb1ELb0ELb0ELb0ELb1ELb1ELb0ELb1ELb0ELb0EEENS1_21CollectiveEpilogueFwdINS6_IJSA_NS7_ILi256EEESB_EEES9_SE_SG_Li256ELb0ELb1ELb0ELb0EEENS1_30DynamicPersistentTileSchedulerILi256ELi128ELb0ELb1ELb1EEEEEEEEEvNT_6ParamsE --------------------------
	.section	.nv.constant0._ZN7cutlass13device_kernelIN5flash11enable_sm90INS1_16FlashAttnFwdSm90INS1_25CollectiveMainloopFwdSm90ILi2EN4cute5tupleIJNS5_1CILi1EEES8_S8_EEENS6_IJNS7_ILi128EEENS7_ILi96EEENS7_ILi64EEEEEELi256ENS_10bfloat16_tEfNS_4arch4Sm90ELb1ELb0ELb1ELb0ELb0ELb0ELb1ELb1ELb0ELb1ELb0ELb0EEENS1_21CollectiveEpilogueFwdINS6_IJSA_NS7_ILi256EEESB_EEES9_SE_SG_Li256ELb0ELb1ELb0ELb0EEENS1_30DynamicPersistentTileSchedulerILi256ELi128ELb0ELb1ELb1EEEEEEEEEvNT_6ParamsE,"a",@progbits
	.sectionflags	@""
	.align	4
.nv.constant0._ZN7cutlass13device_kernelIN5flash11enable_sm90INS1_16FlashAttnFwdSm90INS1_25CollectiveMainloopFwdSm90ILi2EN4cute5tupleIJNS5_1CILi1EEES8_S8_EEENS6_IJNS7_ILi128EEENS7_ILi96EEENS7_ILi64EEEEEELi256ENS_10bfloat16_tEfNS_4arch4Sm90ELb1ELb0ELb1ELb0ELb0ELb0ELb1ELb1ELb0ELb1ELb0ELb0EEENS1_21CollectiveEpilogueFwdINS6_IJSA_NS7_ILi256EEESB_EEES9_SE_SG_Li256ELb0ELb1ELb0ELb0EEENS1_30DynamicPersistentTileSchedulerILi256ELi128ELb0ELb1ELb1EEEEEEEEEvNT_6ParamsE:
	.zero		3840


//--------------------- .nv.constant0._ZN7cutlass13device_kernelIN5flash11enable_sm90INS1_16FlashAttnFwdSm90INS1_25CollectiveMainloopFwdSm90ILi2EN4cute5tupleIJNS5_1CILi1EEES8_S8_EEENS6_IJNS7_ILi128EEENS7_ILi96EEENS7_ILi64EEEEEELi256ENS_10bfloat16_tEfNS_4arch4Sm90ELb1ELb0ELb1ELb1ELb0ELb0ELb0ELb1ELb0ELb1ELb0ELb0EEENS1_21CollectiveEpilogueFwdINS6_IJSA_NS7_ILi256EEESB_EEES9_SE_SG_Li256ELb1ELb1ELb0ELb0EEENS1_36VarlenDynamicPersistentTileSchedulerILi128ELi96ELi256ELi128ELb0ELb1ELb1ELb1ELb1ELb1EEEEEEEEEvNT_6ParamsE --------------------------
	.section	.nv.constant0._ZN7cutlass13device_kernelIN5flash11enable_sm90INS1_16FlashAttnFwdSm90INS1_25CollectiveMainloopFwdSm90ILi2EN4cute5tupleIJNS5_1CILi1EEES8_S8_EEENS6_IJNS7_ILi128EEENS7_ILi96EEENS7_ILi64EEEEEELi256ENS_10bfloat16_tEfNS_4arch4Sm90ELb1ELb0ELb1ELb1ELb0ELb0ELb0ELb1ELb0ELb1ELb0ELb0EEENS1_21CollectiveEpilogueFwdINS6_IJSA_NS7_ILi256EEESB_EEES9_SE_SG_Li256ELb1ELb1ELb0ELb0EEENS1_36VarlenDynamicPersistentTileSchedulerILi128ELi96ELi256ELi128ELb0ELb1ELb1ELb1ELb1ELb1EEEEEEEEEvNT_6ParamsE,"a",@progbits
	.sectionflags	@""
	.align	4
.nv.constant0._ZN7cutlass13device_kernelIN5flash11enable_sm90INS1_16FlashAttnFwdSm90INS1_25CollectiveMainloopFwdSm90ILi2EN4cute5tupleIJNS5_1CILi1EEES8_S8_EEENS6_IJNS7_ILi128EEENS7_ILi96EEENS7_ILi64EEEEEELi256ENS_10bfloat16_tEfNS_4arch4Sm90ELb1ELb0ELb1ELb1ELb0ELb0ELb0ELb1ELb0ELb1ELb0ELb0EEENS1_21CollectiveEpilogueFwdINS6_IJSA_NS7_ILi256EEESB_EEES9_SE_SG_Li256ELb1ELb1ELb0ELb0EEENS1_36VarlenDynamicPersistentTileSchedulerILi128ELi96ELi256ELi128ELb0ELb1ELb1ELb1ELb1ELb1EEEEEEEEEvNT_6ParamsE:
	.zero		3584


//--------------------- .nv.constant0._ZN7cutlass13device_kernelIN5flash11enable_sm90INS1_16FlashAttnFwdSm90INS1_25CollectiveMainloopFwdSm90ILi2EN4cute5tupleIJNS5_1CILi1EEES8_S8_EEENS6_IJNS7_ILi128EEENS7_ILi96EEENS7_ILi64EEEEEELi256ENS_10bfloat16_tEfNS_4arch4Sm90ELb1ELb0ELb1ELb1ELb0ELb1ELb0ELb1ELb0ELb1ELb0ELb0EEENS1_21CollectiveEpilogueFwdINS6_IJSA_NS7_ILi256EEESB_EEES9_SE_SG_Li256ELb1ELb1ELb0ELb0EEENS1_36VarlenDynamicPersistentTileSchedulerILi128ELi96ELi256ELi128ELb0ELb1ELb1ELb1ELb1ELb1EEEEEEEEEvNT_6ParamsE --------------------------
	.section	.nv.constant0._ZN7cutlass13device_kernelIN5flash11enable_sm90INS1_16FlashAttnFwdSm90INS1_25CollectiveMainloopFwdSm90ILi2EN4cute5tupleIJNS5_1CILi1EEES8_S8_EEENS6_IJNS7_ILi128EEENS7_ILi96EEENS7_ILi64EEEEEELi256ENS_10bfloat16_tEfNS_4arch4Sm90ELb1ELb0ELb1ELb1ELb0ELb1ELb0ELb1ELb0ELb1ELb0ELb0EEENS1_21CollectiveEpilogueFwdINS6_IJSA_NS7_ILi256EEESB_EEES9_SE_SG_Li256ELb1ELb1ELb0ELb0EEENS1_36VarlenDynamicPersistentTileSchedulerILi128ELi96ELi256ELi128ELb0ELb1ELb1ELb1ELb1ELb1EEEEEEEEEvNT_6ParamsE,"a",@progbits
	.sectionflags	@""
	.align	4
.nv.constant0._ZN7cutlass13device_kernelIN5flash11enable_sm90INS1_16FlashAttnFwdSm90INS1_25CollectiveMainloopFwdSm90ILi2EN4cute5tupleIJNS5_1CILi1EEES8_S8_EEENS6_IJNS7_ILi128EEENS7_ILi96EEENS7_ILi64EEEEEELi256ENS_10bfloat16_tEfNS_4arch4Sm90ELb1ELb0ELb1ELb1ELb0ELb1ELb0ELb1ELb0ELb1ELb0ELb0EEENS1_21CollectiveEpilogueFwdINS6_IJSA_NS7_ILi256EEESB_EEES9_SE_SG_Li256ELb1ELb1ELb0ELb0EEENS1_36VarlenDynamicPersistentTileSchedulerILi128ELi96ELi256ELi128ELb0ELb1ELb1ELb1ELb1ELb1EEEEEEEEEvNT_6ParamsE:
	.zero		3584


//--------------------- .nv.constant0._ZN7cutlass13device_kernelIN5flash11enable_sm90INS1_16FlashAttnFwdSm90INS1_25CollectiveMainloopFwdSm90ILi2EN4cute5tupleIJNS5_1CILi1EEES8_S8_EEENS6_IJNS7_ILi128EEENS7_ILi96EEENS7_ILi64EEEEEELi256ENS_10bfloat16_tEfNS_4arch4Sm90ELb1ELb0ELb1ELb1ELb0ELb0ELb1ELb1ELb0ELb1ELb0ELb0EEENS1_21CollectiveEpilogueFwdINS6_IJSA_NS7_ILi256EEESB_EEES9_SE_SG_Li256ELb1ELb1ELb0ELb0EEENS1_36VarlenDynamicPersistentTileSchedulerILi128ELi96ELi256ELi128ELb0ELb1ELb1ELb1ELb1ELb1EEEEEEEEEvNT_6ParamsE --------------------------
	.section	.nv.constant0._ZN7cutlass13device_kernelIN5flash11enable_sm90INS1_16FlashAttnFwdSm90INS1_25CollectiveMainloopFwdSm90ILi2EN4cute5tupleIJNS5_1CILi1EEES8_S8_EEENS6_IJNS7_ILi128EEENS7_ILi96EEENS7_ILi64EEEEEELi256ENS_10bfloat16_tEfNS_4arch4Sm90ELb1ELb0ELb1ELb1ELb0ELb0ELb1ELb1ELb0ELb1ELb0ELb0EEENS1_21CollectiveEpilogueFwdINS6_IJSA_NS7_ILi256EEESB_EEES9_SE_SG_Li256ELb1ELb1ELb0ELb0EEENS1_36VarlenDynamicPersistentTileSchedulerILi128ELi96ELi256ELi128ELb0ELb1ELb1ELb1ELb1ELb1EEEEEEEEEvNT_6ParamsE,"a",@progbits
	.sectionflags	@""
	.align	4
.nv.constant0._ZN7cutlass13device_kernelIN5flash11enable_sm90INS1_16FlashAttnFwdSm90INS1_25CollectiveMainloopFwdSm90ILi2EN4cute5tupleIJNS5_1CILi1EEES8_S8_EEENS6_IJNS7_ILi128EEENS7_ILi96EEENS7_ILi64EEEEEELi256ENS_10bfloat16_tEfNS_4arch4Sm90ELb1ELb0ELb1ELb1ELb0ELb0ELb1ELb1ELb0ELb1ELb0ELb0EEENS1_21CollectiveEpilogueFwdINS6_IJSA_NS7_ILi256EEESB_EEES9_SE_SG_Li256ELb1ELb1ELb0ELb0EEENS1_36VarlenDynamicPersistentTileSchedulerILi128ELi96ELi256ELi128ELb0ELb1ELb1ELb1ELb1ELb1EEEEEEEEEvNT_6ParamsE:
	.zero		3840


//--------------------- .nv.constant0._ZN7cutlass13device_kernelIN5flash11enable_sm90INS1_16FlashAttnFwdSm90INS1_25CollectiveMainloopFwdSm90ILi2EN4cute5tupleIJNS5_1CILi1EEES8_S8_EEENS6_IJNS7_ILi128EEENS7_ILi96EEENS7_ILi64EEEEEELi256ENS_10bfloat16_tEfNS_4arch4Sm90ELb1ELb0ELb1ELb1ELb0ELb1ELb1ELb1ELb0ELb1ELb0ELb0EEENS1_21CollectiveEpilogueFwdINS6_IJSA_NS7_ILi256EEESB_EEES9_SE_SG_Li256ELb1ELb1ELb0ELb0EEENS1_36VarlenDynamicPersistentTileSchedulerILi128ELi96ELi256ELi128ELb0ELb1ELb1ELb1ELb1ELb1EEEEEEEEEvNT_6ParamsE --------------------------
	.section	.nv.constant0._ZN7cutlass13device_kernelIN5flash11enable_sm90INS1_16FlashAttnFwdSm90INS1_25CollectiveMainloopFwdSm90ILi2EN4cute5tupleIJNS5_1CILi1EEES8_S8_EEENS6_IJNS7_ILi128EEENS7_ILi96EEENS7_ILi64EEEEEELi256ENS_10bfloat16_tEfNS_4arch4Sm90ELb1ELb0ELb1ELb1ELb0ELb1ELb1ELb1ELb0ELb1ELb0ELb0EEENS1_21CollectiveEpilogueFwdINS6_IJSA_NS7_ILi256EEESB_EEES9_SE_SG_Li256ELb1ELb1ELb0ELb0EEENS1_36VarlenDynamicPersistentTileSchedulerILi128ELi96ELi256ELi128ELb0ELb1ELb1ELb1ELb1ELb1EEEEEEEEEvNT_6ParamsE,"a",@progbits
	.sectionflags	@""
	.align	4
.nv.constant0._ZN7cutlass13device_kernelIN5flash11enable_sm90INS1_16FlashAttnFwdSm90INS1_25CollectiveMainloopFwdSm90ILi2EN4cute5tupleIJNS5_1CILi1EEES8_S8_EEENS6_IJNS7_ILi128EEENS7_ILi96EEENS7_ILi64EEEEEELi256ENS_10bfloat16_tEfNS_4arch4Sm90ELb1ELb0ELb1ELb1ELb0ELb1ELb1ELb1ELb0ELb1ELb0ELb0EEENS1_21CollectiveEpilogueFwdINS6_IJSA_NS7_ILi256EEESB_EEES9_SE_SG_Li256ELb1ELb1ELb0ELb0EEENS1_36VarlenDynamicPersistentTileSchedulerILi128ELi96ELi256ELi128ELb0ELb1ELb1ELb1ELb1ELb1EEEEEEEEEvNT_6ParamsE:
	.zero		3840


//--------------------- SYMBOLS --------------------------

	.type		.nv.reservedSmem.offset0,@object
	.size		.nv.reservedSmem.offset0,0x4
